def matmul_kernel(
    a_ptr,
    b_ptr,
    c_ptr,
    M,
    N,
    K,
    stride_am,
    stride_ak,
    stride_bk,
    stride_bn,
    stride_cm,
    stride_cn,
    BLOCK_M: tl.constexpr,
    BLOCK_N: tl.constexpr,
    BLOCK_K: tl.constexpr,
    GROUP_M: tl.constexpr,
):
    pid = tl.program_id(axis=0)
    num_pid_m = tl.cdiv(M, BLOCK_M)
    num_pid_n = tl.cdiv(N, BLOCK_N)
    num_pid_in_group = GROUP_M * num_pid_n
    group_id = pid // num_pid_in_group
    first_pid_m = group_id * GROUP_M
    group_size_m = min(num_pid_m - first_pid_m, GROUP_M)
    pid_m = first_pid_m + ((pid % num_pid_in_group) % group_size_m)
    pid_n = (pid % num_pid_in_group) // group_size_m

    offs_am = (pid_m * BLOCK_M + tl.arange(0, BLOCK_M)) % M
    offs_bn = (pid_n * BLOCK_N + tl.arange(0, BLOCK_N)) % N
    offs_k = tl.arange(0, BLOCK_K)
    a_ptrs = a_ptr + offs_am[:, None] * stride_am + offs_k[None, :] * stride_ak
    b_ptrs = b_ptr + offs_k[:, None] * stride_bk + offs_bn[None, :] * stride_bn

    acc = tl.zeros((BLOCK_M, BLOCK_N), dtype=tl.float32)
    for kk in range(0, tl.cdiv(K, BLOCK_K)):
        a = tl.load(a_ptrs, mask=offs_k[None, :] < K - kk * BLOCK_K, other=0.0)
        b = tl.load(b_ptrs, mask=offs_k[:, None] < K - kk * BLOCK_K, other=0.0)
        acc = tl.dot(a, b, acc)
        a_ptrs += BLOCK_K * stride_ak
        b_ptrs += BLOCK_K * stride_bk

    c = acc.to(c_ptr.dtype.element_ty)
    offs_cm = pid_m * BLOCK_M + tl.arange(0, BLOCK_M)
    offs_cn = pid_n * BLOCK_N + tl.arange(0, BLOCK_N)
    c_ptrs = c_ptr + offs_cm[:, None] * stride_cm + offs_cn[None, :] * stride_cn
    mask = (offs_cm[:, None] < M) & (offs_cn[None, :] < N)
    tl.store(c_ptrs, c, mask=mask)

# config = {"BLOCK_K": 64, "BLOCK_M": 256, "BLOCK_N": 64, "GROUP_M": 8, "arch": "sm_90", "dtype": "fp8e5m2", "num_ctas": 2, "num_stages": 3, "num_warps": 4}
# arch = sm_90


// ===== COMPILED SASS (sm_90a) =====

	.target	sm_90a

	.elftype	@"ET_EXEC"


//--------------------- .note.nv.tkinfo           --------------------------
	.section	.note.nv.tkinfo,"",@"SHT_NOTE"
	.sectionflags	@"SHF_NOTE_NV_TKINFO"
	.tkinfo
        /*0018*/ 	.word	0x00000002
        /*0030*/ 	.string	""
        /*0030*/ 	.string	"ptxas"
        /*0030*/ 	.string	"Cuda compilation tools, release 13.0, V13.0.88"
        /*0030*/ 	.string	"Build cuda_13.0.r13.0/compiler.36424714_0"
        /*0030*/ 	.string	"-v  -suppress-debug-info  -lineinfo  -arch sm_90a "



//--------------------- .note.nv.cuinfo           --------------------------
	.section	.note.nv.cuinfo,"",@"SHT_NOTE"
	.sectionflags	@"SHF_NOTE_NV_CUINFO"
        /*0018*/ 	.short	0x0002
        /*001a*/ 	.short	0x005a
        /*001c*/ 	.short	0x0082
	.zero		2


//--------------------- .nv.info                  --------------------------
	.section	.nv.info,"",@"SHT_CUDA_INFO"
	.align	4


	//----- nvinfo : EIATTR_REGCOUNT
	.align		4
        /*0000*/ 	.byte	0x04, 0x2f
        /*0002*/ 	.short	(.L_1 - .L_0)
	.align		4
.L_0:
        /*0004*/ 	.word	index@(matmul_kernel)
        /*0008*/ 	.word	0x000000fe


	//----- nvinfo : EIATTR_FRAME_SIZE
	.align		4
.L_1:
        /*000c*/ 	.byte	0x04, 0x11
        /*000e*/ 	.short	(.L_3 - .L_2)
	.align		4
.L_2:
        /*0010*/ 	.word	index@(matmul_kernel)
        /*0014*/ 	.word	0x00000000


	//----- nvinfo : EIATTR_MIN_STACK_SIZE
	.align		4
.L_3:
        /*0018*/ 	.byte	0x04, 0x12
        /*001a*/ 	.short	(.L_5 - .L_4)
	.align		4
.L_4:
        /*001c*/ 	.word	index@(matmul_kernel)
        /*0020*/ 	.word	0x00000000
.L_5:


//--------------------- .nv.compat                --------------------------
	.section	.nv.compat,"",@"SHT_CUDA_COMPAT_INFO"
	.align	4
        /*0000*/ 	.byte	0x02, 0x09, 0x01, 0x00, 0x02, 0x02, 0x04, 0x00, 0x02, 0x05, 0x05, 0x00, 0x03, 0x07, 0x01, 0x01
        /*0010*/ 	.byte	0x02, 0x03, 0x00, 0x00, 0x02, 0x06, 0x01, 0x00, 0x04, 0x0b, 0x08, 0x00, 0x00, 0x00, 0x00, 0x00
        /*0020*/ 	.byte	0x00, 0x00, 0x00, 0x00


//--------------------- .nv.info.matmul_kernel    --------------------------
	.section	.nv.info.matmul_kernel,"",@"SHT_CUDA_INFO"
	.sectionflags	@""
	.align	4


	//----- nvinfo : EIATTR_CUDA_API_VERSION
	.align		4
        /*0000*/ 	.byte	0x04, 0x37
        /*0002*/ 	.short	(.L_7 - .L_6)
.L_6:
        /*0004*/ 	.word	0x00000082


	//----- nvinfo : EIATTR_KPARAM_INFO
	.align		4
.L_7:
        /*0008*/ 	.byte	0x04, 0x17
        /*000a*/ 	.short	(.L_9 - .L_8)
.L_8:
        /*000c*/ 	.word	0x00000000
        /*0010*/ 	.short	0x000d
        /*0012*/ 	.short	0x0048
        /*0014*/ 	.byte	0x00, 0xf4, 0x21, 0x00


	//----- nvinfo : EIATTR_KPARAM_INFO
	.align		4
.L_9:
        /*0018*/ 	.byte	0x04, 0x17
        /*001a*/ 	.short	(.L_11 - .L_10)
.L_10:
        /*001c*/ 	.word	0x00000000
        /*0020*/ 	.short	0x000c
        /*0022*/ 	.short	0x0040
        /*0024*/ 	.byte	0x00, 0xf4, 0x21, 0x00


	//----- nvinfo : EIATTR_KPARAM_INFO
	.align		4
.L_11:
        /*0028*/ 	.byte	0x04, 0x17
        /*002a*/ 	.short	(.L_13 - .L_12)
.L_12:
        /*002c*/ 	.word	0x00000000
        /*0030*/ 	.short	0x000b
        /*0032*/ 	.short	0x0038
        /*0034*/ 	.byte	0x00, 0xf0, 0x11, 0x00


	//----- nvinfo : EIATTR_KPARAM_INFO
	.align		4
.L_13:
        /*0038*/ 	.byte	0x04, 0x17
        /*003a*/ 	.short	(.L_15 - .L_14)
.L_14:
        /*003c*/ 	.word	0x00000000
        /*0040*/ 	.short	0x000a
        /*0042*/ 	.short	0x0034
        /*0044*/ 	.byte	0x00, 0xf0, 0x11, 0x00


	//----- nvinfo : EIATTR_KPARAM_INFO
	.align		4
.L_15:
        /*0048*/ 	.byte	0x04, 0x17
        /*004a*/ 	.short	(.L_17 - .L_16)
.L_16:
        /*004c*/ 	.word	0x00000000
        /*0050*/ 	.short	0x0009
        /*0052*/ 	.short	0x0030
        /*0054*/ 	.byte	0x00, 0xf0, 0x11, 0x00


	//----- nvinfo : EIATTR_KPARAM_INFO
	.align		4
.L_17:
        /*0058*/ 	.byte	0x04, 0x17
        /*005a*/ 	.short	(.L_19 - .L_18)
.L_18:
        /*005c*/ 	.word	0x00000000
        /*0060*/ 	.short	0x0008
        /*0062*/ 	.short	0x002c
        /*0064*/ 	.byte	0x00, 0xf0, 0x11, 0x00


	//----- nvinfo : EIATTR_KPARAM_INFO
	.align		4
.L_19:
        /*0068*/ 	.byte	0x04, 0x17
        /*006a*/ 	.short	(.L_21 - .L_20)
.L_20:
        /*006c*/ 	.word	0x00000000
        /*0070*/ 	.short	0x0007
        /*0072*/ 	.short	0x0028
        /*0074*/ 	.byte	0x00, 0xf0, 0x11, 0x00


	//----- nvinfo : EIATTR_KPARAM_INFO
	.align		4
.L_21:
        /*0078*/ 	.byte	0x04, 0x17
        /*007a*/ 	.short	(.L_23 - .L_22)
.L_22:
        /*007c*/ 	.word	0x00000000
        /*0080*/ 	.short	0x0006
        /*0082*/ 	.short	0x0024
        /*0084*/ 	.byte	0x00, 0xf0, 0x11, 0x00


	//----- nvinfo : EIATTR_KPARAM_INFO
	.align		4
.L_23:
        /*0088*/ 	.byte	0x04, 0x17
        /*008a*/ 	.short	(.L_25 - .L_24)
.L_24:
        /*008c*/ 	.word	0x00000000
        /*0090*/ 	.short	0x0005
        /*0092*/ 	.short	0x0020
        /*0094*/ 	.byte	0x00, 0xf0, 0x11, 0x00


	//----- nvinfo : EIATTR_KPARAM_INFO
	.align		4
.L_25:
        /*0098*/ 	.byte	0x04, 0x17
        /*009a*/ 	.short	(.L_27 - .L_26)
.L_26:
        /*009c*/ 	.word	0x00000000
        /*00a0*/ 	.short	0x0004
        /*00a2*/ 	.short	0x001c
        /*00a4*/ 	.byte	0x00, 0xf0, 0x11, 0x00


	//----- nvinfo : EIATTR_KPARAM_INFO
	.align		4
.L_27:
        /*00a8*/ 	.byte	0x04, 0x17
        /*00aa*/ 	.short	(.L_29 - .L_28)
.L_28:
        /*00ac*/ 	.word	0x00000000
        /*00b0*/ 	.short	0x0003
        /*00b2*/ 	.short	0x0018
        /*00b4*/ 	.byte	0x00, 0xf0, 0x11, 0x00


	//----- nvinfo : EIATTR_KPARAM_INFO
	.align		4
.L_29:
        /*00b8*/ 	.byte	0x04, 0x17
        /*00ba*/ 	.short	(.L_31 - .L_30)
.L_30:
        /*00bc*/ 	.word	0x00000000
        /*00c0*/ 	.short	0x0002
        /*00c2*/ 	.short	0x0010
        /*00c4*/ 	.byte	0x00, 0xf4, 0x21, 0x00


	//----- nvinfo : EIATTR_KPARAM_INFO
	.align		4
.L_31:
        /*00c8*/ 	.byte	0x04, 0x17
        /*00ca*/ 	.short	(.L_33 - .L_32)
.L_32:
        /*00cc*/ 	.word	0x00000000
        /*00d0*/ 	.short	0x0001
        /*00d2*/ 	.short	0x0008
        /*00d4*/ 	.byte	0x00, 0xf4, 0x21, 0x00


	//----- nvinfo : EIATTR_KPARAM_INFO
	.align		4
.L_33:
        /*00d8*/ 	.byte	0x04, 0x17
        /*00da*/ 	.short	(.L_35 - .L_34)
.L_34:
        /*00dc*/ 	.word	0x00000000
        /*00e0*/ 	.short	0x0000
        /*00e2*/ 	.short	0x0000
        /*00e4*/ 	.byte	0x00, 0xf4, 0x21, 0x00


	//----- nvinfo : EIATTR_EXPLICIT_CLUSTER
	.align		4
.L_35:
        /*00e8*/ 	.byte	0x01, 0x3e
	.zero		2


	//----- nvinfo : EIATTR_CTA_PER_CLUSTER
	.align		4
        /*00ec*/ 	.byte	0x04, 0x3d
        /*00ee*/ 	.short	(.L_37 - .L_36)
.L_36:
        /*00f0*/ 	.word	0x00000002
        /*00f4*/ 	.word	0x00000001
        /*00f8*/ 	.word	0x00000001


	//----- nvinfo : EIATTR_SPARSE_MMA_MASK
	.align		4
.L_37:
        /*00fc*/ 	.byte	0x03, 0x50
        /*00fe*/ 	.short	0x0000


	//----- nvinfo : EIATTR_MAXREG_COUNT
	.align		4
        /*0100*/ 	.byte	0x03, 0x1b
        /*0102*/ 	.short	0x00ff


	//----- nvinfo : EIATTR_NUM_BARRIERS
	.align		4
        /*0104*/ 	.byte	0x02, 0x4c
        /*0106*/ 	.byte	0x01
	.zero		1


	//----- nvinfo : EIATTR_MERCURY_ISA_VERSION
	.align		4
        /*0108*/ 	.byte	0x03, 0x5f
        /*010a*/ 	.short	0x0101


	//----- nvinfo : EIATTR_EXIT_INSTR_OFFSETS
	.align		4
        /*010c*/ 	.byte	0x04, 0x1c
        /*010e*/ 	.short	(.L_39 - .L_38)


	//   ....[0]....
.L_38:
        /*0110*/ 	.word	0x00007f40


	//   ....[1]....
        /*0114*/ 	.word	0x00007f60


	//----- nvinfo : EIATTR_REQNTID
	.align		4
.L_39:
        /*0118*/ 	.byte	0x04, 0x10
        /*011a*/ 	.short	(.L_41 - .L_40)
.L_40:
        /*011c*/ 	.word	0x00000080
        /*0120*/ 	.word	0x00000001
        /*0124*/ 	.word	0x00000001


	//----- nvinfo : EIATTR_CBANK_PARAM_SIZE
	.align		4
.L_41:
        /*0128*/ 	.byte	0x03, 0x19
        /*012a*/ 	.short	0x0050


	//----- nvinfo : EIATTR_PARAM_CBANK
	.align		4
        /*012c*/ 	.byte	0x04, 0x0a
        /*012e*/ 	.short	(.L_43 - .L_42)
	.align		4
.L_42:
        /*0130*/ 	.word	index@(.nv.constant0.matmul_kernel)
        /*0134*/ 	.short	0x0210
        /*0136*/ 	.short	0x0050


	//----- nvinfo : EIATTR_SW_WAR
	.align		4
.L_43:
        /*0138*/ 	.byte	0x04, 0x36
        /*013a*/ 	.short	(.L_45 - .L_44)
.L_44:
        /*013c*/ 	.word	0x00000008
.L_45:


//--------------------- .nv.callgraph             --------------------------
	.section	.nv.callgraph,"",@"SHT_CUDA_CALLGRAPH"
	.align	4
	.sectionentsize	8
	.align		4
        /*0000*/ 	.word	0x00000000
	.align		4
        /*0004*/ 	.word	0xffffffff
	.align		4
        /*0008*/ 	.word	0x00000000
	.align		4
        /*000c*/ 	.word	0xfffffffe
	.align		4
        /*0010*/ 	.word	0x00000000
	.align		4
        /*0014*/ 	.word	0xfffffffd
	.align		4
        /*0018*/ 	.word	0x00000000
	.align		4
        /*001c*/ 	.word	0xfffffffc


//--------------------- .text.matmul_kernel       --------------------------
	.section	.text.matmul_kernel,"ax",@progbits
	.align	128
        .global         matmul_kernel
        .type           matmul_kernel,@function
        .size           matmul_kernel,(.L_x_4 - matmul_kernel)
        .other          matmul_kernel,@"STO_CUDA_ENTRY STV_DEFAULT"
matmul_kernel:
.text.matmul_kernel:
[----:B------:R-:W-:Y:S08]  /*0000*/  LDC R1, c[0x0][0x28] ;  /* 0x00000a00ff017b82 */ /* 0x000ff00000000800 */
[----:B------:R-:W0:Y:S01]  /*0010*/  LDC.64 R12, c[0x0][0x228] ;  /* 0x00008a00ff0c7b82 */ /* 0x000e220000000a00 */
[----:B------:R-:W-:Y:S01]  /*0020*/  ULDC UR7, c[0x0][0x230] ;  /* 0x00008c0000077ab9 */ /* 0x000fe20000000800 */
[----:B------:R-:W-:Y:S01]  /*0030*/  UMOV UR6, 0x400 ;  /* 0x0000040000067882 */ /* 0x000fe20000000000 */
[----:B------:R-:W-:Y:S01]  /*0040*/  IMAD.U32 R18, RZ, RZ, UR7 ;  /* 0x00000007ff127e24 */ /* 0x000fe2000f8e00ff */
[----:B------:R-:W-:-:S04]  /*0050*/  ULDC.64 UR14, c[0x0][0x208] ;  /* 0x00008200000e7ab9 */ /* 0x000fc80000000a00 */
[----:B------:R-:W1:Y:S08]  /*0060*/  S2UR UR4, SR_CTAID.X ;  /* 0x00000000000479c3 */ /* 0x000e700000002500 */
[----:B------:R-:W2:Y:S01]  /*0070*/  LDC R20, c[0x0][0x230] ;  /* 0x00008c00ff147b82 */ /* 0x000ea20000000800 */
[----:B0-----:R-:W-:-:S07]  /*0080*/  VIADD R0, R13, 0x3f ;  /* 0x0000003f0d007836 */ /* 0x001fce0000000000 */
[----:B------:R-:W0:Y:S01]  /*0090*/  S2UR UR12, SR_CgaCtaId ;  /* 0x00000000000c79c3 */ /* 0x000e220000008800 */
[----:B------:R-:W-:Y:S02]  /*00a0*/  SHF.R.S32.HI R3, RZ, 0x1f, R0 ;  /* 0x0000001fff037819 */ /* 0x000fe40000011400 */
[----:B-1----:R-:W-:Y:S01]  /*00b0*/  I2FP.F32.U32 R5, UR4 ;  /* 0x0000000400057c45 */ /* 0x002fe20008201000 */
[----:B------:R-:W-:Y:S01]  /*00c0*/  ULDC UR4, c[0x0][0x150] ;  /* 0x0000540000047ab9 */ /* 0x000fe20000000800 */
[----:B------:R-:W-:-:S03]  /*00d0*/  LEA.HI R3, R3, R0, RZ, 0x6 ;  /* 0x0000000003037211 */ /* 0x000fc600078f30ff */
[----:B------:R-:W-:Y:S01]  /*00e0*/  FMUL R5, R5, UR4 ;  /* 0x0000000405057c20 */ /* 0x000fe20008400000 */
[----:B------:R-:W-:Y:S01]  /*00f0*/  SHF.R.S32.HI R3, RZ, 0x6, R3 ;  /* 0x00000006ff037819 */ /* 0x000fe20000011403 */
[----:B--2---:R-:W-:-:S04]  /*0100*/  VIADD R20, R20, 0x3f ;  /* 0x0000003f14147836 */ /* 0x004fc80000000000 */
[----:B------:R-:W-:Y:S01]  /*0110*/  IMAD.SHL.U32 R4, R3, 0x8, RZ ;  /* 0x0000000803047824 */ /* 0x000fe200078e00ff */
[----:B------:R-:W1:Y:S04]  /*0120*/  F2I.U32.TRUNC.NTZ R5, R5 ;  /* 0x0000000500057305 */ /* 0x000e68000020f000 */
[----:B------:R-:W-:Y:S01]  /*0130*/  IABS R7, R4 ;  /* 0x0000000400077213 */ /* 0x000fe20000000000 */
[----:B0-----:R-:W-:Y:S02]  /*0140*/  USHF.L.U32 UR5, UR12, 0x7, URZ ;  /* 0x000000070c057899 */ /* 0x001fe4000800063f */
[----:B------:R-:W-:Y:S01]  /*0150*/  ULEA UR12, UR12, UR6, 0x18 ;  /* 0x000000060c0c7291 */ /* 0x000fe2000f8ec03f */
[----:B------:R-:W0:Y:S01]  /*0160*/  I2F.RP R0, R7 ;  /* 0x0000000700007306 */ /* 0x000e220000209400 */
[----:B------:R-:W-:Y:S01]  /*0170*/  ULOP3.LUT UR5, UR5, 0x80, URZ, 0xc0, !UPT ;  /* 0x0000008005057892 */ /* 0x000fe2000f8ec03f */
[----:B-1----:R-:W-:-:S06]  /*0180*/  IABS R11, R5 ;  /* 0x00000005000b7213 */ /* 0x002fcc0000000000 */
[----:B0-----:R-:W0:Y:S02]  /*0190*/  MUFU.RCP R0, R0 ;  /* 0x0000000000007308 */ /* 0x001e240000001000 */
[----:B0-----:R-:W-:Y:S01]  /*01a0*/  VIADD R2, R0, 0xffffffe ;  /* 0x0ffffffe00027836 */ /* 0x001fe20000000000 */
[----:B------:R-:W-:-:S05]  /*01b0*/  IABS R0, R4 ;  /* 0x0000000400007213 */ /* 0x000fca0000000000 */
[----:B------:R0:W1:Y:S01]  /*01c0*/  F2I.FTZ.U32.TRUNC.NTZ R3, R2 ;  /* 0x0000000200037305 */ /* 0x000062000021f000 */
[----:B------:R-:W-:Y:S02]  /*01d0*/  IMAD.MOV R0, RZ, RZ, -R0 ;  /* 0x000000ffff007224 */ /* 0x000fe400078e0a00 */
[----:B0-----:R-:W-:Y:S02]  /*01e0*/  IMAD.MOV.U32 R2, RZ, RZ, RZ ;  /* 0x000000ffff027224 */ /* 0x001fe400078e00ff */
[----:B-1----:R-:W-:-:S04]  /*01f0*/  IMAD.MOV R6, RZ, RZ, -R3 ;  /* 0x000000ffff067224 */ /* 0x002fc800078e0a03 */
[----:B------:R-:W-:-:S04]  /*0200*/  IMAD R9, R6, R7, RZ ;  /* 0x0000000706097224 */ /* 0x000fc800078e02ff */
[----:B------:R-:W-:-:S06]  /*0210*/  IMAD.HI.U32 R2, R3, R9, R2 ;  /* 0x0000000903027227 */ /* 0x000fcc00078e0002 */
[----:B------:R-:W-:-:S04]  /*0220*/  IMAD.HI.U32 R2, R2, R11, RZ ;  /* 0x0000000b02027227 */ /* 0x000fc800078e00ff */
[----:B------:R-:W-:-:S05]  /*0230*/  IMAD R0, R2, R0, R11 ;  /* 0x0000000002007224 */ /* 0x000fca00078e020b */
[----:B------:R-:W-:-:S13]  /*0240*/  ISETP.GT.U32.AND P1, PT, R7, R0, PT ;  /* 0x000000000700720c */ /* 0x000fda0003f24070 */
[----:B------:R-:W-:Y:S02]  /*0250*/  @!P1 IMAD.IADD R0, R0, 0x1, -R7 ;  /* 0x0000000100009824 */ /* 0x000fe400078e0a07 */
[----:B------:R-:W-:Y:S01]  /*0260*/  @!P1 VIADD R2, R2, 0x1 ;  /* 0x0000000102029836 */ /* 0x000fe20000000000 */
[----:B------:R-:W-:Y:S02]  /*0270*/  ISETP.NE.AND P1, PT, R4, RZ, PT ;  /* 0x000000ff0400720c */ /* 0x000fe40003f25270 */
[----:B------:R-:W-:Y:S02]  /*0280*/  ISETP.GE.U32.AND P0, PT, R0, R7, PT ;  /* 0x000000070000720c */ /* 0x000fe40003f06070 */
[----:B------:R-:W-:-:S04]  /*0290*/  LOP3.LUT R0, R5, R4, RZ, 0x3c, !PT ;  /* 0x0000000405007212 */ /* 0x000fc800078e3cff */
[----:B------:R-:W-:Y:S01]  /*02a0*/  ISETP.GE.AND P2, PT, R0, RZ, PT ;  /* 0x000000ff0000720c */ /* 0x000fe20003f46270 */
[----:B------:R-:W-:-:S05]  /*02b0*/  VIADD R0, R12, 0xff ;  /* 0x000000ff0c007836 */ /* 0x000fca0000000000 */
[----:B------:R-:W-:Y:S01]  /*02c0*/  SHF.R.S32.HI R3, RZ, 0x1f, R0 ;  /* 0x0000001fff037819 */ /* 0x000fe20000011400 */
[----:B------:R-:W-:-:S03]  /*02d0*/  @P0 VIADD R2, R2, 0x1 ;  /* 0x0000000102020836 */ /* 0x000fc60000000000 */
[----:B------:R-:W-:-:S03]  /*02e0*/  LEA.HI R3, R3, R0, RZ, 0x8 ;  /* 0x0000000003037211 */ /* 0x000fc600078f40ff */
[----:B------:R-:W-:Y:S01]  /*02f0*/  @!P2 IMAD.MOV R2, RZ, RZ, -R2 ;  /* 0x000000ffff02a224 */ /* 0x000fe200078e0a02 */
[----:B------:R-:W-:-:S05]  /*0300*/  @!P1 LOP3.LUT R2, RZ, R4, RZ, 0x33, !PT ;  /* 0x00000004ff029212 */ /* 0x000fca00078e33ff */
[----:B------:R-:W-:Y:S02]  /*0310*/  IMAD.SHL.U32 R6, R2, 0x8, RZ ;  /* 0x0000000802067824 */ /* 0x000fe400078e00ff */
[----:B------:R-:W-:-:S03]  /*0320*/  IMAD.MOV R2, RZ, RZ, -R2 ;  /* 0x000000ffff027224 */ /* 0x000fc600078e0a02 */
[----:B------:R-:W-:Y:S01]  /*0330*/  LEA.HI.SX32 R3, R3, -R6, 0x18 ;  /* 0x8000000603037211 */ /* 0x000fe200078fc2ff */
[----:B------:R-:W-:-:S03]  /*0340*/  IMAD R4, R4, R2, R5 ;  /* 0x0000000204047224 */ /* 0x000fc600078e0205 */
[----:B------:R-:W-:Y:S02]  /*0350*/  VIMNMX R11, R3, 0x8, PT ;  /* 0x00000008030b7848 */ /* 0x000fe40003fe0100 */
[----:B------:R-:W-:Y:S02]  /*0360*/  IABS R9, R4 ;  /* 0x0000000400097213 */ /* 0x000fe40000000000 */
[----:B------:R-:W-:-:S04]  /*0370*/  IABS R7, R11 ;  /* 0x0000000b00077213 */ /* 0x000fc80000000000 */
[----:B------:R-:W0:Y:S08]  /*0380*/  I2F.RP R0, R7 ;  /* 0x0000000700007306 */ /* 0x000e300000209400 */
[----:B0-----:R-:W0:Y:S02]  /*0390*/  MUFU.RCP R0, R0 ;  /* 0x0000000000007308 */ /* 0x001e240000001000 */
[----:B0-----:R-:W-:-:S06]  /*03a0*/  VIADD R3, R0, 0xffffffe ;  /* 0x0ffffffe00037836 */ /* 0x001fcc0000000000 */
[----:B------:R-:W0:Y:S02]  /*03b0*/  F2I.FTZ.U32.TRUNC.NTZ R3, R3 ;  /* 0x0000000300037305 */ /* 0x000e24000021f000 */
[----:B0-----:R-:W-:-:S04]  /*03c0*/  IMAD.MOV R8, RZ, RZ, -R3 ;  /* 0x000000ffff087224 */ /* 0x001fc800078e0a03 */
[----:B------:R-:W-:Y:S01]  /*03d0*/  IMAD.MOV.U32 R2, RZ, RZ, R8 ;  /* 0x000000ffff027224 */ /* 0x000fe200078e0008 */
[----:B------:R-:W-:-:S03]  /*03e0*/  IABS R8, R11 ;  /* 0x0000000b00087213 */ /* 0x000fc60000000000 */
[----:B------:R-:W-:Y:S02]  /*03f0*/  IMAD R5, R2, R7, RZ ;  /* 0x0000000702057224 */ /* 0x000fe400078e02ff */
[----:B------:R-:W-:Y:S02]  /*0400*/  IMAD.MOV.U32 R2, RZ, RZ, RZ ;  /* 0x000000ffff027224 */ /* 0x000fe400078e00ff */
[----:B------:R-:W-:Y:S02]  /*0410*/  IMAD.MOV R0, RZ, RZ, -R8 ;  /* 0x000000ffff007224 */ /* 0x000fe400078e0a08 */
        /* <DEDUP_REMOVED lines=9> */
[----:B------:R-:W-:Y:S02]  /*04b0*/  ISETP.GE.AND P2, PT, R0, RZ, PT ;  /* 0x000000ff0000720c */ /* 0x000fe40003f46270 */
[----:B------:R-:W0:Y:S05]  /*04c0*/  S2R R0, SR_TID.X ;  /* 0x0000000000007919 */ /* 0x000e2a0000002100 */
[----:B------:R-:W-:Y:S01]  /*04d0*/  @P0 VIADD R2, R2, 0x1 ;  /* 0x0000000102020836 */ /* 0x000fe20000000000 */
[----:B------:R-:W-:-:S03]  /*04e0*/  ISETP.GT.AND P0, PT, R20, 0x3f, PT ;  /* 0x0000003f1400780c */ /* 0x000fc60003f04270 */
[----:B------:R-:W-:-:S04]  /*04f0*/  IMAD.MOV.U32 R5, RZ, RZ, R2 ;  /* 0x000000ffff057224 */ /* 0x000fc800078e0002 */
[----:B------:R-:W-:Y:S01]  /*0500*/  @!P2 IMAD.MOV R5, RZ, RZ, -R5 ;  /* 0x000000ffff05a224 */ /* 0x000fe200078e0a05 */
[----:B------:R-:W-:-:S05]  /*0510*/  @!P1 LOP3.LUT R5, RZ, R11, RZ, 0x33, !PT ;  /* 0x0000000bff059212 */ /* 0x000fca00078e33ff */
[----:B------:R-:W-:Y:S02]  /*0520*/  IMAD.MOV R2, RZ, RZ, -R5 ;  /* 0x000000ffff027224 */ /* 0x000fe400078e0a05 */
[----:B------:R-:W-:Y:S02]  /*0530*/  IMAD.SHL.U32 R5, R5, 0x40, RZ ;  /* 0x0000004005057824 */ /* 0x000fe400078e00ff */
[----:B------:R-:W-:-:S04]  /*0540*/  IMAD R2, R11, R2, R4 ;  /* 0x000000020b027224 */ /* 0x000fc800078e0204 */
[----:B------:R-:W-:-:S05]  /*0550*/  IMAD.IADD R2, R6, 0x1, R2 ;  /* 0x0000000106027824 */ /* 0x000fca00078e0202 */
[----:B------:R-:W-:Y:S02]  /*0560*/  R2UR UR4, R2 ;  /* 0x00000000020472ca */ /* 0x000fe400000e0000 */
[----:B0-----:R-:W-:-:S11]  /*0570*/  LOP3.LUT R2, R0, 0x7f, RZ, 0xc0, !PT ;  /* 0x0000007f00027812 */ /* 0x001fd600078ec0ff */
[----:B------:R-:W-:-:S06]  /*0580*/  ULEA UR4, UR4, UR5, 0x8 ;  /* 0x0000000504047291 */ /* 0x000fcc000f8e403f */
[----:B------:R-:W-:Y:S01]  /*0590*/  VIADD R4, R2, UR4 ;  /* 0x0000000402047c36 */ /* 0x000fe20008000000 */
[----:B------:R-:W-:Y:S06]  /*05a0*/  @P0 BRA `(.L_x_0) ;  /* 0x0000000000880947 */ /* 0x000fec0003800000 */
[----:B------:R-:W-:Y:S01]  /*05b0*/  IMAD.SHL.U32 R6, R0, 0x8, RZ ;  /* 0x0000000800067824 */ /* 0x000fe200078e00ff */
[----:B------:R-:W-:Y:S02]  /*05c0*/  CS2R R56, SRZ ;  /* 0x0000000000387805 */ /* 0x000fe4000001ff00 */
[----:B------:R-:W-:Y:S02]  /*05d0*/  CS2R R58, SRZ ;  /* 0x00000000003a7805 */ /* 0x000fe4000001ff00 */
[----:B------:R-:W-:Y:S02]  /*05e0*/  CS2R R60, SRZ ;  /* 0x00000000003c7805 */ /* 0x000fe4000001ff00 */
[----:B------:R-:W-:Y:S02]  /*05f0*/  CS2R R62, SRZ ;  /* 0x00000000003e7805 */ /* 0x000fe4000001ff00 */
[----:B------:R-:W-:Y:S02]  /*0600*/  CS2R R64, SRZ ;  /* 0x0000000000407805 */ /* 0x000fe4000001ff00 */
[----:B------:R-:W-:-:S02]  /*0610*/  CS2R R66, SRZ ;  /* 0x0000000000427805 */ /* 0x000fc4000001ff00 */
        /* <DEDUP_REMOVED lines=25> */
[----:B------:R-:W-:Y:S01]  /*07b0*/  CS2R R54, SRZ ;  /* 0x0000000000367805 */ /* 0x000fe2000001ff00 */
[----:B------:R-:W-:Y:S06]  /*07c0*/  BRA `(.L_x_1) ;  /* 0x0000005400a47947 */ /* 0x000fec0003800000 */
.L_x_0:
[----:B------:R-:W-:Y:S01]  /*07d0*/  IABS R15, R12 ;  /* 0x0000000c000f7213 */ /* 0x000fe20000000000 */
[----:B------:R-:W-:Y:S01]  /*07e0*/  ULDC UR4, c[0x0][0x234] ;  /* 0x00008d0000047ab9 */ /* 0x000fe20000000800 */
[----:B------:R-:W-:Y:S01]  /*07f0*/  IABS R3, R13 ;  /* 0x0000000d00037213 */ /* 0x000fe20000000000 */
[----:B------:R-:W-:Y:S01]  /*0800*/  ULDC.64 UR6, c[0x0][0x210] ;  /* 0x0000840000067ab9 */ /* 0x000fe20000000a00 */
[----:B------:R-:W0:Y:S01]  /*0810*/  I2F.RP R10, R15 ;  /* 0x0000000f000a7306 */ /* 0x000e220000209400 */
[----:B------:R-:W-:Y:S01]  /*0820*/  ISETP.GE.AND P6, PT, R4, RZ, PT ;  /* 0x000000ff0400720c */ /* 0x000fe20003fc6270 */
[----:B------:R-:W-:Y:S01]  /*0830*/  ULDC.64 UR8, c[0x0][0x218] ;  /* 0x0000860000087ab9 */ /* 0x000fe20000000a00 */
[----:B------:R-:W-:Y:S01]  /*0840*/  USHF.R.U32.HI UR13, URZ, 0x4, UR12 ;  /* 0x000000043f0d7899 */ /* 0x000fe2000801160c */
[----:B------:R-:W-:Y:S01]  /*0850*/  CS2R R78, SRZ ;  /* 0x00000000004e7805 */ /* 0x000fe2000001ff00 */
[----:B------:R-:W-:Y:S01]  /*0860*/  UMOV UR5, URZ ;  /* 0x0000003f00057c82 */ /* 0x000fe20008000000 */
[----:B------:R-:W-:Y:S01]  /*0870*/  CS2R R80, SRZ ;  /* 0x0000000000507805 */ /* 0x000fe2000001ff00 */
[----:B------:R-:W-:Y:S01]  /*0880*/  USGXT.U32 UR13, UR13, 0xe ;  /* 0x0000000e0d0d789a */ /* 0x000fe20008000000 */
[----:B------:R-:W1:Y:S01]  /*0890*/  I2F.RP R11, R3 ;  /* 0x00000003000b7306 */ /* 0x000e620000209400 */
[----:B------:R-:W-:-:S02]  /*08a0*/  CS2R R82, SRZ ;  /* 0x0000000000527805 */ /* 0x000fc4000001ff00 */
[----:B------:R-:W-:Y:S02]  /*08b0*/  CS2R R84, SRZ ;  /* 0x0000000000547805 */ /* 0x000fe4000001ff00 */
[----:B------:R-:W-:Y:S01]  /*08c0*/  CS2R R86, SRZ ;  /* 0x0000000000567805 */ /* 0x000fe2000001ff00 */
[----:B------:R-:W-:Y:S01]  /*08d0*/  UMOV UR10, 0xfffffffe ;  /* 0xfffffffe000a7882 */ /* 0x000fe20000000000 */
[----:B------:R-:W-:Y:S01]  /*08e0*/  UMOV UR11, 0x7fffffdf ;  /* 0x7fffffdf000b7882 */ /* 0x000fe20000000000 */
[----:B------:R-:W-:Y:S01]  /*08f0*/  ULDC UR25, c[0x0][0x238] ;  /* 0x00008e0000197ab9 */ /* 0x000fe20000000800 */
[----:B0-----:R-:W0:Y:S08]  /*0900*/  MUFU.RCP R10, R10 ;  /* 0x0000000a000a7308 */ /* 0x001e300000001000 */
[----:B-1----:R-:W1:Y:S01]  /*0910*/  MUFU.RCP R11, R11 ;  /* 0x0000000b000b7308 */ /* 0x002e620000001000 */
[----:B0-----:R-:W-:Y:S01]  /*0920*/  VIADD R6, R10, 0xffffffe ;  /* 0x0ffffffe0a067836 */ /* 0x001fe20000000000 */
[----:B------:R-:W-:-:S06]  /*0930*/  IABS R10, R4 ;  /* 0x00000004000a7213 */ /* 0x000fcc0000000000 */
[----:B------:R0:W2:Y:S01]  /*0940*/  F2I.FTZ.U32.TRUNC.NTZ R7, R6 ;  /* 0x0000000600077305 */ /* 0x0000a2000021f000 */
[----:B-1----:R-:W-:-:S07]  /*0950*/  VIADD R8, R11, 0xffffffe ;  /* 0x0ffffffe0b087836 */ /* 0x002fce0000000000 */
[----:B------:R1:W3:Y:S01]  /*0960*/  F2I.FTZ.U32.TRUNC.NTZ R9, R8 ;  /* 0x0000000800097305 */ /* 0x0002e2000021f000 */
[----:B0-----:R-:W-:Y:S02]  /*0970*/  IMAD.MOV.U32 R6, RZ, RZ, RZ ;  /* 0x000000ffff067224 */ /* 0x001fe400078e00ff */
[----:B--2---:R-:W-:Y:S02]  /*0980*/  IMAD.MOV R14, RZ, RZ, -R7 ;  /* 0x000000ffff0e7224 */ /* 0x004fe400078e0a07 */
[----:B-1----:R-:W-:Y:S02]  /*0990*/  IMAD.MOV.U32 R8, RZ, RZ, RZ ;  /* 0x000000ffff087224 */ /* 0x002fe400078e00ff */
[----:B------:R-:W-:Y:S01]  /*09a0*/  IMAD R17, R14, R15, RZ ;  /* 0x0000000f0e117224 */ /* 0x000fe200078e02ff */
[----:B------:R-:W-:-:S03]  /*09b0*/  SHF.R.U32.HI R14, RZ, 0x6, R0 ;  /* 0x00000006ff0e7819 */ /* 0x000fc60000011600 */
[----:B------:R-:W-:Y:S01]  /*09c0*/  IMAD.HI.U32 R7, R7, R17, R6 ;  /* 0x0000001107077227 */ /* 0x000fe200078e0006 */
[----:B------:R-:W-:-:S03]  /*09d0*/  SGXT.U32 R6, R14, 0x1 ;  /* 0x000000010e06781a */ /* 0x000fc60000000000 */
[----:B---3--:R-:W-:Y:S01]  /*09e0*/  IMAD.MOV R11, RZ, RZ, -R9 ;  /* 0x000000ffff0b7224 */ /* 0x008fe200078e0a09 */
[----:B------:R-:W-:Y:S01]  /*09f0*/  LOP3.LUT R27, R5, R6, RZ, 0xfc, !PT ;  /* 0x00000006051b7212 */ /* 0x000fe200078efcff */
[----:B------:R-:W-:-:S03]  /*0a00*/  IMAD.HI.U32 R7, R7, R10, RZ ;  /* 0x0000000a07077227 */ /* 0x000fc600078e00ff */
[C---:B------:R-:W-:Y:S01]  /*0a10*/  LOP3.LUT R17, R27.reuse, 0x3c, RZ, 0xfc, !PT ;  /* 0x0000003c1b117812 */ /* 0x040fe200078efcff */
[----:B------:R-:W-:Y:S01]  /*0a20*/  IMAD.MOV.U32 R6, RZ, RZ, R11 ;  /* 0x000000ffff067224 */ /* 0x000fe200078e000b */
[----:B------:R-:W-:Y:S01]  /*0a30*/  LOP3.LUT R19, R27, 0x38, RZ, 0xfc, !PT ;  /* 0x000000381b137812 */ /* 0x000fe200078efcff */
[----:B------:R-:W-:Y:S01]  /*0a40*/  IMAD.MOV R7, RZ, RZ, -R7 ;  /* 0x000000ffff077224 */ /* 0x000fe200078e0a07 */
[----:B------:R-:W-:Y:S01]  /*0a50*/  IABS R14, R17 ;  /* 0x00000011000e7213 */ /* 0x000fe20000000000 */
[----:B------:R-:W-:Y:S01]  /*0a60*/  IMAD R11, R6, R3, RZ ;  /* 0x00000003060b7224 */ /* 0x000fe200078e02ff */
[----:B------:R-:W-:Y:S01]  /*0a70*/  IABS R16, R19 ;  /* 0x0000001300107213 */ /* 0x000fe20000000000 */
[----:B------:R-:W-:Y:S01]  /*0a80*/  IMAD R6, R15, R7, R10 ;  /* 0x000000070f067224 */ /* 0x000fe200078e020a */
[----:B------:R-:W-:Y:S01]  /*0a90*/  LOP3.LUT R21, R27, 0x36, RZ, 0xfc, !PT ;  /* 0x000000361b157812 */ /* 0x000fe200078efcff */
[----:B------:R-:W-:Y:S01]  /*0aa0*/  IMAD.HI.U32 R8, R9, R11, R8 ;  /* 0x0000000b09087227 */ /* 0x000fe200078e0008 */
[----:B------:R-:W-:-:S02]  /*0ab0*/  LOP3.LUT R11, R27, 0x3a, RZ, 0xfc, !PT ;  /* 0x0000003a1b0b7812 */ /* 0x000fc400078efcff */
[----:B------:R-:W-:Y:S01]  /*0ac0*/  ISETP.GT.U32.AND P0, PT, R15, R6, PT ;  /* 0x000000060f00720c */ /* 0x000fe20003f04070 */
[----:B------:R-:W-:Y:S01]  /*0ad0*/  IMAD.MOV.U32 R10, RZ, RZ, R14 ;  /* 0x000000ffff0a7224 */ /* 0x000fe200078e000e */
[----:B------:R-:W-:Y:S02]  /*0ae0*/  IABS R14, R11 ;  /* 0x0000000b000e7213 */ /* 0x000fe40000000000 */
[----:B------:R-:W-:Y:S01]  /*0af0*/  IABS R22, R21 ;  /* 0x0000001500167213 */ /* 0x000fe20000000000 */
[C---:B------:R-:W-:Y:S01]  /*0b00*/  IMAD.HI.U32 R7, R8.reuse, R10, RZ ;  /* 0x0000000a08077227 */ /* 0x040fe200078e00ff */
[----:B------:R-:W-:Y:S02]  /*0b10*/  ISETP.GE.AND P3, PT, R17, RZ, PT ;  /* 0x000000ff1100720c */ /* 0x000fe40003f66270 */
[C---:B------:R-:W-:Y:S01]  /*0b20*/  LOP3.LUT R17, R27.reuse, 0x2a, RZ, 0xfc, !PT ;  /* 0x0000002a1b117812 */ /* 0x040fe200078efcff */
[----:B------:R-:W-:Y:S01]  /*0b30*/  IMAD.MOV R9, RZ, RZ, -R7 ;  /* 0x000000ffff097224 */ /* 0x000fe200078e0a07 */
[----:B------:R-:W-:Y:S01]  /*0b40*/  LOP3.LUT R23, R27, 0x24, RZ, 0xfc, !PT ;  /* 0x000000241b177812 */ /* 0x000fe200078efcff */
[----:B------:R-:W-:Y:S01]  /*0b50*/  IMAD.HI.U32 R7, R8, R14, RZ ;  /* 0x0000000e08077227 */ /* 0x000fe200078e00ff */
[----:B------:R-:W-:-:S02]  /*0b60*/  IABS R32, R17 ;  /* 0x0000001100207213 */ /* 0x000fc40000000000 */
[----:B------:R-:W-:Y:S01]  /*0b70*/  IABS R38, R23 ;  /* 0x0000001700267213 */ /* 0x000fe20000000000 */
[----:B------:R-:W-:Y:S01]  /*0b80*/  IMAD R10, R3, R9, R10 ;  /* 0x00000009030a7224 */ /* 0x000fe200078e020a */
[C---:B------:R-:W-:Y:S01]  /*0b90*/  LOP3.LUT R37, R27.reuse, 0xc, RZ, 0xfc, !PT ;  /* 0x0000000c1b257812 */ /* 0x040fe200078efcff */
[----:B------:R-:W-:Y:S01]  /*0ba0*/  IMAD.MOV R9, RZ, RZ, -R7 ;  /* 0x000000ffff097224 */ /* 0x000fe200078e0a07 */
[----:B------:R-:W-:Y:S01]  /*0bb0*/  LOP3.LUT R35, R27, 0x10, RZ, 0xfc, !PT ;  /* 0x000000101b237812 */ /* 0x000fe200078efcff */
[----:B------:R-:W-:Y:S01]  /*0bc0*/  IMAD.HI.U32 R7, R8, R16, RZ ;  /* 0x0000001008077227 */ /* 0x000fe200078e00ff */
[C---:B------:R-:W-:Y:S02]  /*0bd0*/  ISETP.GT.U32.AND P2, PT, R3.reuse, R10, PT ;  /* 0x0000000a0300720c */ /* 0x040fe40003f44070 */
[----:B------:R-:W-:Y:S01]  /*0be0*/  IABS R62, R37 ;  /* 0x00000025003e7213 */ /* 0x000fe20000000000 */
[----:B------:R-:W-:Y:S01]  /*0bf0*/  @!P0 IMAD.IADD R6, R6, 0x1, -R15 ;  /* 0x0000000106068824 */ /* 0x000fe200078e0a0f */
[----:B------:R-:W-:Y:S01]  /*0c00*/  ISETP.NE.AND P0, PT, R12, RZ, PT ;  /* 0x000000ff0c00720c */ /* 0x000fe20003f05270 */
[----:B------:R-:W-:Y:S01]  /*0c10*/  IMAD R14, R3, R9, R14 ;  /* 0x00000009030e7224 */ /* 0x000fe200078e020e */
[----:B------:R-:W-:Y:S01]  /*0c20*/  LOP3.LUT R9, R27, 0x32, RZ, 0xfc, !PT ;  /* 0x000000321b097812 */ /* 0x000fe200078efcff */
[----:B------:R-:W-:Y:S01]  /*0c30*/  IMAD.MOV R7, RZ, RZ, -R7 ;  /* 0x000000ffff077224 */ /* 0x000fe200078e0a07 */
[----:B------:R-:W-:-:S02]  /*0c40*/  ISETP.GT.U32.AND P1, PT, R15, R6, PT ;  /* 0x000000060f00720c */ /* 0x000fc40003f24070 */
[C---:B------:R-:W-:Y:S01]  /*0c50*/  ISETP.GT.U32.AND P5, PT, R3.reuse, R14, PT ;  /* 0x0000000e0300720c */ /* 0x040fe20003fa4070 */
[----:B------:R-:W-:Y:S01]  /*0c60*/  IMAD R16, R3, R7, R16 ;  /* 0x0000000703107224 */ /* 0x000fe200078e0210 */
[----:B------:R-:W-:Y:S01]  /*0c70*/  IABS R26, R9 ;  /* 0x00000009001a7213 */ /* 0x000fe20000000000 */
[----:B------:R-:W-:Y:S01]  /*0c80*/  @!P2 IMAD.IADD R10, R10, 0x1, -R3 ;  /* 0x000000010a0aa824 */ /* 0x000fe200078e0a03 */
[----:B------:R-:W-:Y:S01]  /*0c90*/  LOP3.LUT R39, R27, 0xa, RZ, 0xfc, !PT ;  /* 0x0000000a1b277812 */ /* 0x000fe200078efcff */
[----:B------:R-:W-:Y:S01]  /*0ca0*/  IMAD.HI.U32 R7, R8, R22, RZ ;  /* 0x0000001608077227 */ /* 0x000fe200078e00ff */
[C---:B------:R-:W-:Y:S02]  /*0cb0*/  ISETP.GT.U32.AND P4, PT, R3.reuse, R16, PT ;  /* 0x000000100300720c */ /* 0x040fe40003f84070 */
[----:B------:R-:W-:Y:S01]  /*0cc0*/  ISETP.GT.U32.AND P2, PT, R3, R10, PT ;  /* 0x0000000a0300720c */ /* 0x000fe20003f44070 */
[----:B------:R-:W-:Y:S01]  /*0cd0*/  IMAD.MOV R7, RZ, RZ, -R7 ;  /* 0x000000ffff077224 */ /* 0x000fe200078e0a07 */
[----:B------:R-:W-:Y:S01]  /*0ce0*/  IABS R58, R35 ;  /* 0x00000023003a7213 */ /* 0x000fe20000000000 */
[----:B------:R-:W-:Y:S01]  /*0cf0*/  @!P1 IMAD.IADD R6, R6, 0x1, -R15 ;  /* 0x0000000106069824 */ /* 0x000fe200078e0a0f */
[----:B------:R-:W-:Y:S01]  /*0d00*/  ISETP.GE.AND P1, PT, R11, RZ, PT ;  /* 0x000000ff0b00720c */ /* 0x000fe20003f26270 */
[--C-:B------:R-:W-:Y:S01]  /*0d10*/  @!P5 IMAD.IADD R14, R14, 0x1, -R3.reuse ;  /* 0x000000010e0ed824 */ /* 0x100fe200078e0a03 */
[----:B------:R-:W-:Y:S01]  /*0d20*/  LOP3.LUT R11, R27, 0x30, RZ, 0xfc, !PT ;  /* 0x000000301b0b7812 */ /* 0x000fe200078efcff */
[----:B------:R-:W-:Y:S01]  /*0d30*/  @!P6 IMAD.MOV R6, RZ, RZ, -R6 ;  /* 0x000000ffff06e224 */ /* 0x000fe200078e0a06 */
[----:B------:R-:W-:Y:S01]  /*0d40*/  @!P0 LOP3.LUT R6, RZ, R12, RZ, 0x33, !PT ;  /* 0x0000000cff068212 */ /* 0x000fe200078e33ff */
[C---:B------:R-:W-:Y:S01]  /*0d50*/  IMAD R22, R3.reuse, R7, R22 ;  /* 0x0000000703167224 */ /* 0x040fe200078e0216 */
[----:B------:R-:W-:Y:S01]  /*0d60*/  ISETP.GT.U32.AND P0, PT, R3, R14, PT ;  /* 0x0000000e0300720c */ /* 0x000fe20003f04070 */
[--C-:B------:R-:W-:Y:S01]  /*0d70*/  @!P4 IMAD.IADD R16, R16, 0x1, -R3.reuse ;  /* 0x000000011010c824 */ /* 0x100fe200078e0a03 */
[----:B------:R-:W-:Y:S01]  /*0d80*/  LOP3.LUT R7, R27, 0x34, RZ, 0xfc, !PT ;  /* 0x000000341b077812 */ /* 0x000fe200078efcff */
[--C-:B------:R-:W-:Y:S01]  /*0d90*/  @!P2 IMAD.IADD R10, R10, 0x1, -R3.reuse ;  /* 0x000000010a0aa824 */ /* 0x100fe200078e0a03 */
[----:B------:R-:W-:Y:S01]  /*0da0*/  IABS R28, R11 ;  /* 0x0000000b001c7213 */ /* 0x000fe20000000000 */
[----:B------:R-:W-:Y:S01]  /*0db0*/  IMAD R6, R6, UR4, RZ ;  /* 0x0000000406067c24 */ /* 0x000fe2000f8e02ff */
[----:B------:R-:W-:Y:S01]  /*0dc0*/  ISETP.GT.U32.AND P2, PT, R3, R16, PT ;  /* 0x000000100300720c */ /* 0x000fe20003f44070 */
[----:B------:R-:W-:Y:S01]  /*0dd0*/  IMAD.MOV.U32 R12, RZ, RZ, R10 ;  /* 0x000000ffff0c7224 */ /* 0x000fe200078e000a */
[----:B------:R-:W-:Y:S01]  /*0de0*/  ISETP.GE.AND P4, PT, R7, RZ, PT ;  /* 0x000000ff0700720c */ /* 0x000fe20003f86270 */
[----:B------:R-:W-:Y:S01]  /*0df0*/  IMAD.HI.U32 R10, R8, R28, RZ ;  /* 0x0000001c080a7227 */ /* 0x000fe200078e00ff */
[----:B------:R-:W-:Y:S01]  /*0e00*/  IABS R7, R7 ;  /* 0x0000000700077213 */ /* 0x000fe20000000000 */
[----:B------:R-:W-:Y:S01]  /*0e10*/  ULDC UR4, c[0x0][0x240] ;  /* 0x0000900000047ab9 */ /* 0x000fe20000000800 */
[----:B------:R-:W-:Y:S01]  /*0e20*/  ISETP.GE.AND P6, PT, R19, RZ, PT ;  /* 0x000000ff1300720c */ /* 0x000fe20003fc6270 */
[----:B------:R-:W-:Y:S01]  /*0e30*/  @!P0 IMAD.IADD R14, R14, 0x1, -R3 ;  /* 0x000000010e0e8824 */ /* 0x000fe200078e0a03 */
[----:B------:R-:W-:Y:S01]  /*0e40*/  ISETP.GE.AND P0, PT, R11, RZ, PT ;  /* 0x000000ff0b00720c */ /* 0x000fe20003f06270 */
[----:B------:R-:W-:Y:S01]  /*0e50*/  IMAD.MOV.U32 R11, RZ, RZ, R7 ;  /* 0x000000ffff0b7224 */ /* 0x000fe200078e0007 */
[----:B------:R-:W-:Y:S01]  /*0e60*/  LOP3.LUT R15, R27, 0x2c, RZ, 0xfc, !PT ;  /* 0x0000002c1b0f7812 */ /* 0x000fe200078efcff */
[----:B------:R-:W-:Y:S01]  /*0e70*/  @!P3 IMAD.MOV R12, RZ, RZ, -R12 ;  /* 0x000000ffff0cb224 */ /* 0x000fe200078e0a0c */
[----:B------:R-:W-:Y:S01]  /*0e80*/  ISETP.GE.AND P3, PT, R9, RZ, PT ;  /* 0x000000ff0900720c */ /* 0x000fe20003f66270 */
[----:B------:R-:W-:Y:S01]  /*0e90*/  @!P2 IMAD.IADD R16, R16, 0x1, -R3 ;  /* 0x000000011010a824 */ /* 0x000fe200078e0a03 */
[----:B------:R-:W-:Y:S01]  /*0ea0*/  ISETP.GT.U32.AND P2, PT, R3, R22, PT ;  /* 0x000000160300720c */ /* 0x000fe20003f44070 */
[----:B------:R-:W-:Y:S01]  /*0eb0*/  IMAD.HI.U32 R7, R8, R11, RZ ;  /* 0x0000000b08077227 */ /* 0x000fe200078e00ff */
[----:B------:R-:W-:-:S02]  /*0ec0*/  IABS R30, R15 ;  /* 0x0000000f001e7213 */ /* 0x000fc40000000000 */
[----:B------:R-:W-:Y:S01]  /*0ed0*/  ISETP.GE.AND P5, PT, R21, RZ, PT ;  /* 0x000000ff1500720c */ /* 0x000fe20003fa6270 */
[----:B------:R-:W-:Y:S01]  /*0ee0*/  IMAD.MOV R24, RZ, RZ, -R7 ;  /* 0x000000ffff187224 */ /* 0x000fe200078e0a07 */
[C---:B------:R-:W-:Y:S01]  /*0ef0*/  LOP3.LUT R19, R27.reuse, 0x28, RZ, 0xfc, !PT ;  /* 0x000000281b137812 */ /* 0x040fe200078efcff */
[----:B------:R-:W-:Y:S01]  /*0f00*/  IMAD.MOV R7, RZ, RZ, -R10 ;  /* 0x000000ffff077224 */ /* 0x000fe200078e0a0a */
[----:B------:R-:W-:Y:S01]  /*0f10*/  LOP3.LUT R21, R27, 0x26, RZ, 0xfc, !PT ;  /* 0x000000261b157812 */ /* 0x000fe200078efcff */
[----:B------:R-:W-:Y:S01]  /*0f20*/  IMAD.HI.U32 R9, R8, R26, RZ ;  /* 0x0000001a08097227 */ /* 0x000fe200078e00ff */
[----:B------:R-:W-:Y:S02]  /*0f30*/  IABS R34, R19 ;  /* 0x0000001300227213 */ /* 0x000fe40000000000 */
[----:B------:R-:W-:Y:S01]  /*0f40*/  IABS R64, R39 ;  /* 0x0000002700407213 */ /* 0x000fe20000000000 */
[----:B------:R-:W-:Y:S01]  /*0f50*/  IMAD R10, R3, R24, R11 ;  /* 0x00000018030a7224 */ /* 0x000fe200078e020b */
[----:B------:R-:W-:Y:S01]  /*0f60*/  IABS R11, R21 ;  /* 0x00000015000b7213 */ /* 0x000fe20000000000 */
[----:B------:R-:W-:Y:S01]  /*0f70*/  IMAD.MOV R9, RZ, RZ, -R9 ;  /* 0x000000ffff097224 */ /* 0x000fe200078e0a09 */
[----:B------:R-:W-:Y:S01]  /*0f80*/  LOP3.LUT R41, R27, 0x8, RZ, 0xfc, !PT ;  /* 0x000000081b297812 */ /* 0x000fe200078efcff */
[----:B------:R-:W-:Y:S01]  /*0f90*/  @!P2 IMAD.IADD R22, R22, 0x1, -R3 ;  /* 0x000000011616a824 */ /* 0x000fe200078e0a03 */
[C---:B------:R-:W-:Y:S01]  /*0fa0*/  ISETP.GT.U32.AND P2, PT, R3.reuse, R10, PT ;  /* 0x0000000a0300720c */ /* 0x040fe20003f44070 */
[C---:B------:R-:W-:Y:S01]  /*0fb0*/  IMAD R26, R3.reuse, R9, R26 ;  /* 0x00000009031a7224 */ /* 0x040fe200078e021a */
[----:B------:R-:W-:Y:S01]  /*0fc0*/  IABS R66, R41 ;  /* 0x0000002900427213 */ /* 0x000fe20000000000 */
[----:B------:R-:W-:Y:S01]  /*0fd0*/  @!P1 IMAD.MOV R14, RZ, RZ, -R14 ;  /* 0x000000ffff0e9224 */ /* 0x000fe200078e0a0e */
[C---:B------:R-:W-:Y:S01]  /*0fe0*/  ISETP.GT.U32.AND P1, PT, R3.reuse, R22, PT ;  /* 0x000000160300720c */ /* 0x040fe20003f24070 */
[----:B------:R-:W-:Y:S01]  /*0ff0*/  @!P6 IMAD.MOV R16, RZ, RZ, -R16 ;  /* 0x000000ffff10e224 */ /* 0x000fe200078e0a10 */
[C---:B------:R-:W-:Y:S01]  /*1000*/  ISETP.GT.U32.AND P6, PT, R3.reuse, R26, PT ;  /* 0x0000001a0300720c */ /* 0x040fe20003fc4070 */
[----:B------:R-:W-:Y:S01]  /*1010*/  IMAD R28, R3, R7, R28 ;  /* 0x00000007031c7224 */ /* 0x000fe200078e021c */
[C---:B------:R-:W-:Y:S01]  /*1020*/  LOP3.LUT R43, R27.reuse, 0x6, RZ, 0xfc, !PT ;  /* 0x000000061b2b7812 */ /* 0x040fe200078efcff */
[----:B------:R-:W-:Y:S01]  /*1030*/  IMAD.HI.U32 R7, R8, R30, RZ ;  /* 0x0000001e08077227 */ /* 0x000fe200078e00ff */
[----:B------:R-:W-:-:S02]  /*1040*/  LOP3.LUT R45, R27, 0x4, RZ, 0xfc, !PT ;  /* 0x000000041b2d7812 */ /* 0x000fc400078efcff */
[----:B------:R-:W-:Y:S01]  /*1050*/  IABS R68, R43 ;  /* 0x0000002b00447213 */ /* 0x000fe20000000000 */
[----:B------:R-:W-:Y:S01]  /*1060*/  IMAD.MOV R7, RZ, RZ, -R7 ;  /* 0x000000ffff077224 */ /* 0x000fe200078e0a07 */
[----:B------:R-:W-:Y:S01]  /*1070*/  IABS R70, R45 ;  /* 0x0000002d00467213 */ /* 0x000fe20000000000 */
[--C-:B------:R-:W-:Y:S01]  /*1080*/  @!P2 IMAD.IADD R10, R10, 0x1, -R3.reuse ;  /* 0x000000010a0aa824 */ /* 0x100fe200078e0a03 */
[----:B------:R-:W-:Y:S01]  /*1090*/  LOP3.LUT R47, R27, 0x2, RZ, 0xfc, !PT ;  /* 0x000000021b2f7812 */ /* 0x000fe200078efcff */
[C---:B------:R-:W-:Y:S01]  /*10a0*/  IMAD R30, R3.reuse, R7, R30 ;  /* 0x00000007031e7224 */ /* 0x040fe200078e021e */
[----:B------:R-:W-:Y:S01]  /*10b0*/  IABS R25, R27 ;  /* 0x0000001b00197213 */ /* 0x000fe20000000000 */
[--C-:B------:R-:W-:Y:S01]  /*10c0*/  @!P1 IMAD.IADD R22, R22, 0x1, -R3.reuse ;  /* 0x0000000116169824 */ /* 0x100fe200078e0a03 */
[C---:B------:R-:W-:Y:S01]  /*10d0*/  ISETP.GT.U32.AND P2, PT, R3.reuse, R10, PT ;  /* 0x0000000a0300720c */ /* 0x040fe20003f44070 */
[----:B------:R-:W-:Y:S01]  /*10e0*/  @!P6 IMAD.IADD R26, R26, 0x1, -R3 ;  /* 0x000000011a1ae824 */ /* 0x000fe200078e0a03 */
[C---:B------:R-:W-:Y:S01]  /*10f0*/  ISETP.GT.U32.AND P1, PT, R3.reuse, R28, PT ;  /* 0x0000001c0300720c */ /* 0x040fe20003f24070 */
[----:B------:R-:W-:Y:S01]  /*1100*/  @!P5 IMAD.MOV R22, RZ, RZ, -R22 ;  /* 0x000000ffff16d224 */ /* 0x000fe200078e0a16 */
[C---:B------:R-:W-:Y:S01]  /*1110*/  ISETP.GT.U32.AND P5, PT, R3.reuse, R30, PT ;  /* 0x0000001e0300720c */ /* 0x040fe20003fa4070 */
[----:B------:R-:W-:Y:S01]  /*1120*/  IMAD.HI.U32 R9, R8, R32, RZ ;  /* 0x0000002008097227 */ /* 0x000fe200078e00ff */
[----:B------:R-:W-:-:S02]  /*1130*/  ISETP.GT.U32.AND P6, PT, R3, R26, PT ;  /* 0x0000001a0300720c */ /* 0x000fc40003fc4070 */
[----:B------:R-:W-:Y:S01]  /*1140*/  IABS R72, R47 ;  /* 0x0000002f00487213 */ /* 0x000fe20000000000 */
[----:B------:R-:W-:-:S04]  /*1150*/  IMAD.HI.U32 R7, R8, R34, RZ ;  /* 0x0000002208077227 */ /* 0x000fc800078e00ff */
[----:B------:R-:W-:Y:S02]  /*1160*/  IMAD.MOV R9, RZ, RZ, -R9 ;  /* 0x000000ffff097224 */ /* 0x000fe400078e0a09 */
[----:B------:R-:W-:Y:S02]  /*1170*/  IMAD.MOV R7, RZ, RZ, -R7 ;  /* 0x000000ffff077224 */ /* 0x000fe400078e0a07 */
[--C-:B------:R-:W-:Y:S02]  /*1180*/  @!P2 IMAD.IADD R10, R10, 0x1, -R3.reuse ;  /* 0x000000010a0aa824 */ /* 0x100fe400078e0a03 */
[C---:B------:R-:W-:Y:S02]  /*1190*/  IMAD R32, R3.reuse, R9, R32 ;  /* 0x0000000903207224 */ /* 0x040fe400078e0220 */
[C---:B------:R-:W-:Y:S02]  /*11a0*/  IMAD R34, R3.reuse, R7, R34 ;  /* 0x0000000703227224 */ /* 0x040fe400078e0222 */
[----:B------:R-:W-:Y:S01]  /*11b0*/  IMAD.MOV.U32 R24, RZ, RZ, R10 ;  /* 0x000000ffff187224 */ /* 0x000fe200078e000a */
[----:B------:R-:W-:Y:S01]  /*11c0*/  ISETP.GT.U32.AND P2, PT, R3, R32, PT ;  /* 0x000000200300720c */ /* 0x000fe20003f44070 */
[--C-:B------:R-:W-:Y:S01]  /*11d0*/  @!P5 IMAD.IADD R30, R30, 0x1, -R3.reuse ;  /* 0x000000011e1ed824 */ /* 0x100fe200078e0a03 */
[----:B------:R-:W-:Y:S01]  /*11e0*/  ISETP.GE.AND P5, PT, R15, RZ, PT ;  /* 0x000000ff0f00720c */ /* 0x000fe20003fa6270 */
[----:B------:R-:W-:Y:S01]  /*11f0*/  @!P6 IMAD.IADD R26, R26, 0x1, -R3 ;  /* 0x000000011a1ae824 */ /* 0x000fe200078e0a03 */
[C---:B------:R-:W-:Y:S01]  /*1200*/  ISETP.GT.U32.AND P6, PT, R3.reuse, R34, PT ;  /* 0x000000220300720c */ /* 0x040fe20003fc4070 */
[----:B------:R-:W-:Y:S01]  /*1210*/  @!P4 IMAD.MOV R24, RZ, RZ, -R24 ;  /* 0x000000ffff18c224 */ /* 0x000fe200078e0a18 */
[----:B------:R-:W-:Y:S01]  /*1220*/  ISETP.GT.U32.AND P4, PT, R3, R30, PT ;  /* 0x0000001e0300720c */ /* 0x000fe20003f84070 */
[----:B------:R-:W-:Y:S01]  /*1230*/  IMAD.HI.U32 R7, R8, R11, RZ ;  /* 0x0000000b08077227 */ /* 0x000fe200078e00ff */
[----:B------:R-:W-:-:S03]  /*1240*/  LOP3.LUT R15, R27, 0x16, RZ, 0xfc, !PT ;  /* 0x000000161b0f7812 */ /* 0x000fc600078efcff */
[----:B------:R-:W-:Y:S01]  /*1250*/  @!P1 IMAD.IADD R28, R28, 0x1, -R3 ;  /* 0x000000011c1c9824 */ /* 0x000fe200078e0a03 */
[----:B------:R-:W-:Y:S01]  /*1260*/  IABS R52, R15 ;  /* 0x0000000f00347213 */ /* 0x000fe20000000000 */
[----:B------:R-:W-:-:S03]  /*1270*/  IMAD.HI.U32 R9, R8, R38, RZ ;  /* 0x0000002608097227 */ /* 0x000fc600078e00ff */
[----:B------:R-:W-:Y:S01]  /*1280*/  ISETP.GT.U32.AND P1, PT, R3, R28, PT ;  /* 0x0000001c0300720c */ /* 0x000fe20003f24070 */
[----:B------:R-:W-:Y:S01]  /*1290*/  IMAD.MOV R10, RZ, RZ, -R7 ;  /* 0x000000ffff0a7224 */ /* 0x000fe200078e0a07 */
[----:B------:R-:W-:Y:S01]  /*12a0*/  LOP3.LUT R7, R27, 0x22, RZ, 0xfc, !PT ;  /* 0x000000221b077812 */ /* 0x000fe200078efcff */
[----:B------:R-:W-:Y:S02]  /*12b0*/  IMAD.MOV R9, RZ, RZ, -R9 ;  /* 0x000000ffff097224 */ /* 0x000fe400078e0a09 */
[----:B------:R-:W-:Y:S01]  /*12c0*/  IMAD R10, R3, R10, R11 ;  /* 0x0000000a030a7224 */ /* 0x000fe200078e020b */
[----:B------:R-:W-:Y:S01]  /*12d0*/  IABS R40, R7 ;  /* 0x0000000700287213 */ /* 0x000fe20000000000 */
[--C-:B------:R-:W-:Y:S01]  /*12e0*/  @!P2 IMAD.IADD R32, R32, 0x1, -R3.reuse ;  /* 0x000000012020a824 */ /* 0x100fe200078e0a03 */
[----:B------:R-:W-:Y:S01]  /*12f0*/  LOP3.LUT R11, R27, 0x20, RZ, 0xfc, !PT ;  /* 0x000000201b0b7812 */ /* 0x000fe200078efcff */
[----:B------:R-:W-:Y:S01]  /*1300*/  IMAD R38, R3, R9, R38 ;  /* 0x0000000903267224 */ /* 0x000fe200078e0226 */
[----:B------:R-:W-:Y:S01]  /*1310*/  ISETP.GE.AND P2, PT, R19, RZ, PT ;  /* 0x000000ff1300720c */ /* 0x000fe20003f46270 */
[--C-:B------:R-:W-:Y:S01]  /*1320*/  @!P6 IMAD.IADD R34, R34, 0x1, -R3.reuse ;  /* 0x000000012222e824 */ /* 0x100fe200078e0a03 */
[C---:B------:R-:W-:Y:S01]  /*1330*/  ISETP.GT.U32.AND P6, PT, R3.reuse, R32, PT ;  /* 0x000000200300720c */ /* 0x040fe20003fc4070 */
[--C-:B------:R-:W-:Y:S01]  /*1340*/  @!P4 IMAD.IADD R30, R30, 0x1, -R3.reuse ;  /* 0x000000011e1ec824 */ /* 0x100fe200078e0a03 */
[C---:B------:R-:W-:Y:S01]  /*1350*/  ISETP.GT.U32.AND P4, PT, R3.reuse, R10, PT ;  /* 0x0000000a0300720c */ /* 0x040fe20003f84070 */
[----:B------:R-:W-:Y:S01]  /*1360*/  @!P3 IMAD.MOV R26, RZ, RZ, -R26 ;  /* 0x000000ffff1ab224 */ /* 0x000fe200078e0a1a */
[C---:B------:R-:W-:Y:S01]  /*1370*/  ISETP.GT.U32.AND P3, PT, R3.reuse, R34, PT ;  /* 0x000000220300720c */ /* 0x040fe20003f64070 */
[----:B------:R-:W-:Y:S01]  /*1380*/  @!P5 IMAD.MOV R30, RZ, RZ, -R30 ;  /* 0x000000ffff1ed224 */ /* 0x000fe200078e0a1e */
[----:B------:R-:W-:Y:S01]  /*1390*/  ISETP.GT.U32.AND P5, PT, R3, R38, PT ;  /* 0x000000260300720c */ /* 0x000fe20003fa4070 */
[----:B------:R-:W-:Y:S01]  /*13a0*/  @!P1 IMAD.IADD R28, R28, 0x1, -R3 ;  /* 0x000000011c1c9824 */ /* 0x000fe200078e0a03 */
[----:B------:R-:W-:-:S02]  /*13b0*/  ISETP.GE.AND P1, PT, R17, RZ, PT ;  /* 0x000000ff1100720c */ /* 0x000fc40003f26270 */
[----:B------:R-:W-:Y:S01]  /*13c0*/  IABS R42, R11 ;  /* 0x0000000b002a7213 */ /* 0x000fe20000000000 */
[----:B------:R-:W-:Y:S01]  /*13d0*/  @!P0 IMAD.MOV R28, RZ, RZ, -R28 ;  /* 0x000000ffff1c8224 */ /* 0x000fe200078e0a1c */
[----:B------:R-:W-:Y:S01]  /*13e0*/  ISETP.GE.AND P0, PT, R21, RZ, PT ;  /* 0x000000ff1500720c */ /* 0x000fe20003f06270 */
[--C-:B------:R-:W-:Y:S01]  /*13f0*/  @!P6 IMAD.IADD R32, R32, 0x1, -R3.reuse ;  /* 0x000000012020e824 */ /* 0x100fe200078e0a03 */
[----:B------:R-:W-:Y:S01]  /*1400*/  ISETP.GE.AND P6, PT, R23, RZ, PT ;  /* 0x000000ff1700720c */ /* 0x000fe20003fc6270 */
[--C-:B------:R-:W-:Y:S01]  /*1410*/  @!P4 IMAD.IADD R10, R10, 0x1, -R3.reuse ;  /* 0x000000010a0ac824 */ /* 0x100fe200078e0a03 */
[----:B------:R-:W-:Y:S01]  /*1420*/  ISETP.GE.AND P4, PT, R11, RZ, PT ;  /* 0x000000ff0b00720c */ /* 0x000fe20003f86270 */
[--C-:B------:R-:W-:Y:S01]  /*1430*/  @!P3 IMAD.IADD R34, R34, 0x1, -R3.reuse ;  /* 0x000000012222b824 */ /* 0x100fe200078e0a03 */
[----:B------:R-:W-:Y:S01]  /*1440*/  ISETP.GE.AND P3, PT, R7, RZ, PT ;  /* 0x000000ff0700720c */ /* 0x000fe20003f66270 */
[----:B------:R-:W-:Y:S01]  /*1450*/  @!P5 IMAD.IADD R38, R38, 0x1, -R3 ;  /* 0x000000012626d824 */ /* 0x000fe200078e0a03 */
[----:B------:R-:W-:Y:S01]  /*1460*/  ISETP.GT.U32.AND P5, PT, R3, R10, PT ;  /* 0x0000000a0300720c */ /* 0x000fe20003fa4070 */
[----:B------:R-:W-:Y:S01]  /*1470*/  IMAD.HI.U32 R7, R8, R40, RZ ;  /* 0x0000002808077227 */ /* 0x000fe200078e00ff */
[----:B------:R-:W-:-:S02]  /*1480*/  LOP3.LUT R11, R27, 0x18, RZ, 0xfc, !PT ;  /* 0x000000181b0b7812 */ /* 0x000fc400078efcff */
[----:B------:R-:W-:Y:S01]  /*1490*/  LOP3.LUT R17, R27, 0x14, RZ, 0xfc, !PT ;  /* 0x000000141b117812 */ /* 0x000fe200078efcff */
[----:B------:R-:W-:Y:S01]  /*14a0*/  @!P1 IMAD.MOV R32, RZ, RZ, -R32 ;  /* 0x000000ffff209224 */ /* 0x000fe200078e0a20 */
[----:B------:R-:W-:Y:S01]  /*14b0*/  ISETP.GT.U32.AND P1, PT, R3, R38, PT ;  /* 0x000000260300720c */ /* 0x000fe20003f24070 */
[----:B------:R-:W-:Y:S01]  /*14c0*/  IMAD.MOV R7, RZ, RZ, -R7 ;  /* 0x000000ffff077224 */ /* 0x000fe200078e0a07 */
[----:B------:R-:W-:Y:S01]  /*14d0*/  IABS R50, R11 ;  /* 0x0000000b00327213 */ /* 0x000fe20000000000 */
[----:B------:R-:W-:Y:S01]  /*14e0*/  IMAD.HI.U32 R9, R8, R42, RZ ;  /* 0x0000002a08097227 */ /* 0x000fe200078e00ff */
[----:B------:R-:W-:-:S03]  /*14f0*/  IABS R54, R17 ;  /* 0x0000001100367213 */ /* 0x000fc60000000000 */
[----:B------:R-:W-:Y:S01]  /*1500*/  IMAD R40, R3, R7, R40 ;  /* 0x0000000703287224 */ /* 0x000fe200078e0228 */
[----:B------:R-:W-:Y:S01]  /*1510*/  LOP3.LUT R7, R27, 0x1c, RZ, 0xfc, !PT ;  /* 0x0000001c1b077812 */ /* 0x000fe200078efcff */
[----:B------:R-:W-:Y:S02]  /*1520*/  IMAD.MOV R9, RZ, RZ, -R9 ;  /* 0x000000ffff097224 */ /* 0x000fe400078e0a09 */
[--C-:B------:R-:W-:Y:S01]  /*1530*/  @!P5 IMAD.IADD R10, R10, 0x1, -R3.reuse ;  /* 0x000000010a0ad824 */ /* 0x100fe200078e0a03 */
[C---:B------:R-:W-:Y:S01]  /*1540*/  ISETP.GT.U32.AND P5, PT, R3.reuse, R40, PT ;  /* 0x000000280300720c */ /* 0x040fe20003fa4070 */
[----:B------:R-:W-:Y:S01]  /*1550*/  IMAD R42, R3, R9, R42 ;  /* 0x00000009032a7224 */ /* 0x000fe200078e022a */
[----:B------:R-:W-:Y:S01]  /*1560*/  IABS R46, R7 ;  /* 0x00000007002e7213 */ /* 0x000fe20000000000 */
[----:B------:R-:W-:Y:S01]  /*1570*/  @!P1 IMAD.IADD R38, R38, 0x1, -R3 ;  /* 0x0000000126269824 */ /* 0x000fe200078e0a03 */
[----:B------:R-:W-:Y:S01]  /*1580*/  LOP3.LUT R9, R27, 0x1a, RZ, 0xfc, !PT ;  /* 0x0000001a1b097812 */ /* 0x000fe200078efcff */
[----:B------:R-:W-:Y:S01]  /*1590*/  @!P2 IMAD.MOV R34, RZ, RZ, -R34 ;  /* 0x000000ffff22a224 */ /* 0x000fe200078e0a22 */
[----:B------:R-:W-:Y:S01]  /*15a0*/  ISETP.GE.AND P2, PT, R7, RZ, PT ;  /* 0x000000ff0700720c */ /* 0x000fe20003f46270 */
[----:B------:R-:W-:Y:S01]  /*15b0*/  @!P6 IMAD.MOV R38, RZ, RZ, -R38 ;  /* 0x000000ffff26e224 */ /* 0x000fe200078e0a26 */
[----:B------:R-:W-:Y:S01]  /*15c0*/  ISETP.GT.U32.AND P6, PT, R3, R42, PT ;  /* 0x0000002a0300720c */ /* 0x000fe20003fc4070 */
[----:B------:R-:W-:Y:S01]  /*15d0*/  IMAD.HI.U32 R7, R8, R46, RZ ;  /* 0x0000002e08077227 */ /* 0x000fe200078e00ff */
[----:B------:R-:W-:-:S02]  /*15e0*/  IABS R48, R9 ;  /* 0x0000000900307213 */ /* 0x000fc40000000000 */
[----:B------:R-:W-:Y:S01]  /*15f0*/  ISETP.GE.AND P1, PT, R9, RZ, PT ;  /* 0x000000ff0900720c */ /* 0x000fe20003f26270 */
[----:B------:R-:W-:Y:S02]  /*1600*/  @!P5 IMAD.IADD R40, R40, 0x1, -R3 ;  /* 0x000000012828d824 */ /* 0x000fe400078e0a03 */
[----:B------:R-:W-:Y:S02]  /*1610*/  IMAD.MOV R7, RZ, RZ, -R7 ;  /* 0x000000ffff077224 */ /* 0x000fe400078e0a07 */
[----:B------:R-:W-:Y:S01]  /*1620*/  IMAD.HI.U32 R9, R8, R48, RZ ;  /* 0x0000003008097227 */ /* 0x000fe200078e00ff */
[----:B------:R-:W-:-:S03]  /*1630*/  ISETP.GT.U32.AND P5, PT, R3, R40, PT ;  /* 0x000000280300720c */ /* 0x000fc60003fa4070 */
[----:B------:R-:W-:Y:S02]  /*1640*/  @!P6 IMAD.IADD R42, R42, 0x1, -R3 ;  /* 0x000000012a2ae824 */ /* 0x000fe400078e0a03 */
[C---:B------:R-:W-:Y:S02]  /*1650*/  IMAD R46, R3.reuse, R7, R46 ;  /* 0x00000007032e7224 */ /* 0x040fe400078e022e */
[----:B------:R-:W-:Y:S01]  /*1660*/  IMAD.MOV R9, RZ, RZ, -R9 ;  /* 0x000000ffff097224 */ /* 0x000fe200078e0a09 */
[----:B------:R-:W-:Y:S01]  /*1670*/  ISETP.GT.U32.AND P6, PT, R3, R42, PT ;  /* 0x0000002a0300720c */ /* 0x000fe20003fc4070 */
[----:B------:R-:W-:-:S04]  /*1680*/  IMAD.HI.U32 R7, R8, R50, RZ ;  /* 0x0000003208077227 */ /* 0x000fc800078e00ff */
[----:B------:R-:W-:Y:S02]  /*1690*/  IMAD.MOV.U32 R36, RZ, RZ, R10 ;  /* 0x000000ffff247224 */ /* 0x000fe400078e000a */
[C---:B------:R-:W-:Y:S02]  /*16a0*/  IMAD R48, R3.reuse, R9, R48 ;  /* 0x0000000903307224 */ /* 0x040fe400078e0230 */
[----:B------:R-:W-:Y:S01]  /*16b0*/  @!P5 IMAD.IADD R40, R40, 0x1, -R3 ;  /* 0x000000012828d824 */ /* 0x000fe200078e0a03 */
[C---:B------:R-:W-:Y:S01]  /*16c0*/  ISETP.GT.U32.AND P5, PT, R3.reuse, R46, PT ;  /* 0x0000002e0300720c */ /* 0x040fe20003fa4070 */
[----:B------:R-:W-:Y:S02]  /*16d0*/  IMAD.MOV R10, RZ, RZ, -R7 ;  /* 0x000000ffff0a7224 */ /* 0x000fe400078e0a07 */
[----:B------:R-:W-:Y:S01]  /*16e0*/  @!P3 IMAD.MOV R40, RZ, RZ, -R40 ;  /* 0x000000ffff28b224 */ /* 0x000fe200078e0a28 */
[C---:B------:R-:W-:Y:S01]  /*16f0*/  ISETP.GT.U32.AND P3, PT, R3.reuse, R48, PT ;  /* 0x000000300300720c */ /* 0x040fe20003f64070 */
[----:B------:R-:W-:-:S02]  /*1700*/  IMAD R50, R3, R10, R50 ;  /* 0x0000000a03327224 */ /* 0x000fc400078e0232 */
[----:B------:R-:W-:Y:S02]  /*1710*/  @!P6 IMAD.IADD R42, R42, 0x1, -R3 ;  /* 0x000000012a2ae824 */ /* 0x000fe400078e0a03 */
[----:B------:R-:W-:Y:S01]  /*1720*/  @!P0 IMAD.MOV R36, RZ, RZ, -R36 ;  /* 0x000000ffff248224 */ /* 0x000fe200078e0a24 */
[----:B------:R-:W-:Y:S01]  /*1730*/  ISETP.GT.U32.AND P6, PT, R3, R50, PT ;  /* 0x000000320300720c */ /* 0x000fe20003fc4070 */
[----:B------:R-:W-:Y:S01]  /*1740*/  IMAD.HI.U32 R7, R8, R54, RZ ;  /* 0x0000003608077227 */ /* 0x000fe200078e00ff */
[----:B------:R-:W-:Y:S02]  /*1750*/  ISETP.GE.AND P0, PT, R11, RZ, PT ;  /* 0x000000ff0b00720c */ /* 0x000fe40003f06270 */
[----:B------:R-:W-:Y:S01]  /*1760*/  LOP3.LUT R11, R27, 0x12, RZ, 0xfc, !PT ;  /* 0x000000121b0b7812 */ /* 0x000fe200078efcff */
[----:B------:R-:W-:Y:S02]  /*1770*/  IMAD.MOV R7, RZ, RZ, -R7 ;  /* 0x000000ffff077224 */ /* 0x000fe400078e0a07 */
[----:B------:R-:W-:Y:S01]  /*1780*/  @!P3 IMAD.IADD R48, R48, 0x1, -R3 ;  /* 0x000000013030b824 */ /* 0x000fe200078e0a03 */
[----:B------:R-:W-:Y:S01]  /*1790*/  IABS R56, R11 ;  /* 0x0000000b00387213 */ /* 0x000fe20000000000 */
[----:B------:R-:W-:-:S02]  /*17a0*/  IMAD R54, R3, R7, R54 ;  /* 0x0000000703367224 */ /* 0x000fc400078e0236 */
[--C-:B------:R-:W-:Y:S01]  /*17b0*/  @!P5 IMAD.IADD R46, R46, 0x1, -R3.reuse ;  /* 0x000000012e2ed824 */ /* 0x100fe200078e0a03 */
[C---:B------:R-:W-:Y:S01]  /*17c0*/  ISETP.GT.U32.AND P3, PT, R3.reuse, R48, PT ;  /* 0x000000300300720c */ /* 0x040fe20003f64070 */
[----:B------:R-:W-:Y:S02]  /*17d0*/  @!P6 IMAD.IADD R50, R50, 0x1, -R3 ;  /* 0x000000013232e824 */ /* 0x000fe400078e0a03 */
[C---:B------:R-:W-:Y:S01]  /*17e0*/  IMAD.HI.U32 R7, R8.reuse, R56, RZ ;  /* 0x0000003808077227 */ /* 0x040fe200078e00ff */
[C---:B------:R-:W-:Y:S02]  /*17f0*/  ISETP.GT.U32.AND P5, PT, R3.reuse, R46, PT ;  /* 0x0000002e0300720c */ /* 0x040fe40003fa4070 */
[----:B------:R-:W-:Y:S01]  /*1800*/  ISETP.GT.U32.AND P6, PT, R3, R50, PT ;  /* 0x000000320300720c */ /* 0x000fe20003fc4070 */
[----:B------:R-:W-:Y:S02]  /*1810*/  IMAD.MOV R7, RZ, RZ, -R7 ;  /* 0x000000ffff077224 */ /* 0x000fe400078e0a07 */
[----:B------:R-:W-:-:S04]  /*1820*/  IMAD.HI.U32 R9, R8, R52, RZ ;  /* 0x0000003408097227 */ /* 0x000fc800078e00ff */
[C---:B------:R-:W-:Y:S02]  /*1830*/  IMAD R56, R3.reuse, R7, R56 ;  /* 0x0000000703387224 */ /* 0x040fe400078e0238 */
[----:B------:R-:W-:Y:S01]  /*1840*/  @!P3 IMAD.IADD R48, R48, 0x1, -R3 ;  /* 0x000000013030b824 */ /* 0x000fe200078e0a03 */
[C---:B------:R-:W-:Y:S01]  /*1850*/  ISETP.GT.U32.AND P3, PT, R3.reuse, R54, PT ;  /* 0x000000360300720c */ /* 0x040fe20003f64070 */
[----:B------:R-:W-:Y:S02]  /*1860*/  IMAD.MOV R9, RZ, RZ, -R9 ;  /* 0x000000ffff097224 */ /* 0x000fe400078e0a09 */
[----:B------:R-:W-:Y:S01]  /*1870*/  @!P6 IMAD.IADD R50, R50, 0x1, -R3 ;  /* 0x000000013232e824 */ /* 0x000fe200078e0a03 */
[C---:B------:R-:W-:Y:S01]  /*1880*/  ISETP.GT.U32.AND P6, PT, R3.reuse, R56, PT ;  /* 0x000000380300720c */ /* 0x040fe20003fc4070 */
[----:B------:R-:W-:Y:S02]  /*1890*/  IMAD R52, R3, R9, R52 ;  /* 0x0000000903347224 */ /* 0x000fe400078e0234 */
[----:B------:R-:W-:-:S04]  /*18a0*/  IMAD.HI.U32 R9, R8, R62, RZ ;  /* 0x0000003e08097227 */ /* 0x000fc800078e00ff */
[----:B------:R-:W-:Y:S02]  /*18b0*/  IMAD.MOV R9, RZ, RZ, -R9 ;  /* 0x000000ffff097224 */ /* 0x000fe400078e0a09 */
[--C-:B------:R-:W-:Y:S02]  /*18c0*/  @!P3 IMAD.IADD R54, R54, 0x1, -R3.reuse ;  /* 0x000000013636b824 */ /* 0x100fe400078e0a03 */
[--C-:B------:R-:W-:Y:S01]  /*18d0*/  @!P5 IMAD.IADD R46, R46, 0x1, -R3.reuse ;  /* 0x000000012e2ed824 */ /* 0x100fe200078e0a03 */
[C---:B------:R-:W-:Y:S01]  /*18e0*/  ISETP.GT.U32.AND P5, PT, R3.reuse, R52, PT ;  /* 0x000000340300720c */ /* 0x040fe20003fa4070 */
[----:B------:R-:W-:Y:S01]  /*18f0*/  @!P6 IMAD.IADD R56, R56, 0x1, -R3 ;  /* 0x000000013838e824 */ /* 0x000fe200078e0a03 */
[----:B------:R-:W-:Y:S01]  /*1900*/  ISETP.GT.U32.AND P6, PT, R3, R54, PT ;  /* 0x000000360300720c */ /* 0x000fe20003fc4070 */
[----:B------:R-:W-:-:S04]  /*1910*/  IMAD.HI.U32 R7, R8, R58, RZ ;  /* 0x0000003a08077227 */ /* 0x000fc800078e00ff */
[----:B------:R-:W-:Y:S02]  /*1920*/  IMAD R62, R3, R9, R62 ;  /* 0x00000009033e7224 */ /* 0x000fe400078e023e */
[----:B------:R-:W-:-:S04]  /*1930*/  IMAD.HI.U32 R10, R8, R64, RZ ;  /* 0x00000040080a7227 */ /* 0x000fc800078e00ff */
[----:B------:R-:W-:Y:S02]  /*1940*/  IMAD.MOV R7, RZ, RZ, -R7 ;  /* 0x000000ffff077224 */ /* 0x000fe400078e0a07 */
[----:B------:R-:W-:Y:S01]  /*1950*/  @!P6 IMAD.IADD R54, R54, 0x1, -R3 ;  /* 0x000000013636e824 */ /* 0x000fe200078e0a03 */
[C---:B------:R-:W-:Y:S01]  /*1960*/  ISETP.GT.U32.AND P6, PT, R3.reuse, R62, PT ;  /* 0x0000003e0300720c */ /* 0x040fe20003fc4070 */
[----:B------:R-:W-:Y:S02]  /*1970*/  IMAD.MOV R10, RZ, RZ, -R10 ;  /* 0x000000ffff0a7224 */ /* 0x000fe400078e0a0a */
[C---:B------:R-:W-:Y:S02]  /*1980*/  IMAD R58, R3.reuse, R7, R58 ;  /* 0x00000007033a7224 */ /* 0x040fe400078e023a */
[----:B------:R-:W-:Y:S01]  /*1990*/  @!P4 IMAD.MOV R42, RZ, RZ, -R42 ;  /* 0x000000ffff2ac224 */ /* 0x000fe200078e0a2a */
[----:B------:R-:W-:Y:S01]  /*19a0*/  ISETP.GT.U32.AND P4, PT, R3, R56, PT ;  /* 0x000000380300720c */ /* 0x000fe20003f84070 */
[----:B------:R-:W-:-:S04]  /*19b0*/  IMAD.HI.U32 R7, R8, R66, RZ ;  /* 0x0000004208077227 */ /* 0x000fc800078e00ff */
[----:B------:R-:W-:Y:S02]  /*19c0*/  IMAD R64, R3, R10, R64 ;  /* 0x0000000a03407224 */ /* 0x000fe400078e0240 */
[----:B------:R-:W-:Y:S02]  /*19d0*/  IMAD.MOV R10, RZ, RZ, -R7 ;  /* 0x000000ffff0a7224 */ /* 0x000fe400078e0a07 */
[--C-:B------:R-:W-:Y:S01]  /*19e0*/  @!P5 IMAD.IADD R52, R52, 0x1, -R3.reuse ;  /* 0x000000013434d824 */ /* 0x100fe200078e0a03 */
[----:B------:R-:W-:Y:S01]  /*19f0*/  ISETP.GE.AND P5, PT, R15, RZ, PT ;  /* 0x000000ff0f00720c */ /* 0x000fe20003fa6270 */
[C---:B------:R-:W-:Y:S02]  /*1a00*/  IMAD R66, R3.reuse, R10, R66 ;  /* 0x0000000a03427224 */ /* 0x040fe400078e0242 */
[--C-:B------:R-:W-:Y:S01]  /*1a10*/  @!P6 IMAD.IADD R62, R62, 0x1, -R3.reuse ;  /* 0x000000013e3ee824 */ /* 0x100fe200078e0a03 */
[C---:B------:R-:W-:Y:S01]  /*1a20*/  ISETP.GT.U32.AND P3, PT, R3.reuse, R52, PT ;  /* 0x000000340300720c */ /* 0x040fe20003f64070 */
[----:B------:R-:W-:Y:S01]  /*1a30*/  @!P4 IMAD.IADD R56, R56, 0x1, -R3 ;  /* 0x000000013838c824 */ /* 0x000fe200078e0a03 */
[C---:B------:R-:W-:Y:S01]  /*1a40*/  ISETP.GT.U32.AND P6, PT, R3.reuse, R66, PT ;  /* 0x000000420300720c */ /* 0x040fe20003fc4070 */
[----:B------:R-:W-:Y:S01]  /*1a50*/  IMAD.HI.U32 R7, R8, R68, RZ ;  /* 0x0000004408077227 */ /* 0x000fe200078e00ff */
[----:B------:R-:W-:-:S03]  /*1a60*/  ISETP.GT.U32.AND P4, PT, R3, R64, PT ;  /* 0x000000400300720c */ /* 0x000fc60003f84070 */
[----:B------:R-:W-:Y:S02]  /*1a70*/  IMAD.MOV R7, RZ, RZ, -R7 ;  /* 0x000000ffff077224 */ /* 0x000fe400078e0a07 */
[----:B------:R-:W-:-:S04]  /*1a80*/  IMAD.HI.U32 R9, R8, R70, RZ ;  /* 0x0000004608097227 */ /* 0x000fc800078e00ff */
[C---:B------:R-:W-:Y:S02]  /*1a90*/  IMAD R68, R3.reuse, R7, R68 ;  /* 0x0000000703447224 */ /* 0x040fe400078e0244 */
[--C-:B------:R-:W-:Y:S01]  /*1aa0*/  @!P3 IMAD.IADD R52, R52, 0x1, -R3.reuse ;  /* 0x000000013434b824 */ /* 0x100fe200078e0a03 */
[C---:B------:R-:W-:Y:S01]  /*1ab0*/  ISETP.GT.U32.AND P3, PT, R3.reuse, R58, PT ;  /* 0x0000003a0300720c */ /* 0x040fe20003f64070 */
[--C-:B------:R-:W-:Y:S01]  /*1ac0*/  @!P6 IMAD.IADD R66, R66, 0x1, -R3.reuse ;  /* 0x000000014242e824 */ /* 0x100fe200078e0a03 */
[----:B------:R-:W-:Y:S01]  /*1ad0*/  ISETP.GT.U32.AND P6, PT, R3, R68, PT ;  /* 0x000000440300720c */ /* 0x000fe20003fc4070 */
[----:B------:R-:W-:Y:S01]  /*1ae0*/  @!P4 IMAD.IADD R64, R64, 0x1, -R3 ;  /* 0x000000014040c824 */ /* 0x000fe200078e0a03 */
[----:B------:R-:W-:Y:S01]  /*1af0*/  ISETP.GE.AND P4, PT, R11, RZ, PT ;  /* 0x000000ff0b00720c */ /* 0x000fe20003f86270 */
[----:B------:R-:W-:Y:S01]  /*1b00*/  IMAD.MOV R9, RZ, RZ, -R9 ;  /* 0x000000ffff097224 */ /* 0x000fe200078e0a09 */
[----:B------:R-:W-:Y:S01]  /*1b10*/  LEA.HI R11, R0, R5, RZ, 0x1a ;  /* 0x00000005000b7211 */ /* 0x000fe200078fd0ff */
[----:B------:R-:W-:-:S04]  /*1b20*/  IMAD.HI.U32 R10, R8, R72, RZ ;  /* 0x00000048080a7227 */ /* 0x000fc800078e00ff */
[C---:B------:R-:W-:Y:S02]  /*1b30*/  VIADD R29, R11.reuse, 0x3e ;  /* 0x0000003e0b1d7836 */ /* 0x040fe40000000000 */
[----:B------:R-:W-:Y:S02]  /*1b40*/  VIADD R33, R11, 0x1e ;  /* 0x0000001e0b217836 */ /* 0x000fe40000000000 */
[----:B------:R-:W-:Y:S02]  /*1b50*/  IMAD R70, R3, R9, R70 ;  /* 0x0000000903467224 */ /* 0x000fe400078e0246 */
[--C-:B------:R-:W-:Y:S01]  /*1b60*/  @!P3 IMAD.IADD R58, R58, 0x1, -R3.reuse ;  /* 0x000000013a3ab824 */ /* 0x100fe200078e0a03 */
[----:B------:R-:W-:Y:S01]  /*1b70*/  ISETP.GE.AND P3, PT, R17, RZ, PT ;  /* 0x000000ff1100720c */ /* 0x000fe20003f66270 */
[C---:B------:R-:W-:Y:S01]  /*1b80*/  VIADD R31, R11.reuse, 0x2e ;  /* 0x0000002e0b1f7836 */ /* 0x040fe20000000000 */
[----:B------:R-:W-:Y:S01]  /*1b90*/  IABS R17, R29 ;  /* 0x0000001d00117213 */ /* 0x000fe20000000000 */
[----:B------:R-:W-:Y:S01]  /*1ba0*/  IMAD.MOV R10, RZ, RZ, -R10 ;  /* 0x000000ffff0a7224 */ /* 0x000fe200078e0a0a */
[----:B------:R-:W-:Y:S01]  /*1bb0*/  IABS R21, R33 ;  /* 0x0000002100157213 */ /* 0x000fe20000000000 */
[----:B------:R-:W-:Y:S01]  /*1bc0*/  VIADD R11, R11, 0xe ;  /* 0x0000000e0b0b7836 */ /* 0x000fe20000000000 */
[----:B------:R-:W-:Y:S01]  /*1bd0*/  IABS R19, R31 ;  /* 0x0000001f00137213 */ /* 0x000fe20000000000 */
[----:B------:R-:W-:Y:S01]  /*1be0*/  @!P6 IMAD.IADD R68, R68, 0x1, -R3 ;  /* 0x000000014444e824 */ /* 0x000fe200078e0a03 */
[C---:B------:R-:W-:Y:S01]  /*1bf0*/  ISETP.GT.U32.AND P6, PT, R3.reuse, R70, PT ;  /* 0x000000460300720c */ /* 0x040fe20003fc4070 */
[----:B------:R-:W-:Y:S01]  /*1c00*/  IMAD R72, R3, R10, R72 ;  /* 0x0000000a03487224 */ /* 0x000fe200078e0248 */
[----:B------:R-:W-:Y:S01]  /*1c10*/  IABS R23, R11 ;  /* 0x0000000b00177213 */ /* 0x000fe20000000000 */
[----:B------:R-:W-:-:S04]  /*1c20*/  IMAD.HI.U32 R7, R8, R17, RZ ;  /* 0x0000001108077227 */ /* 0x000fc800078e00ff */
[----:B------:R-:W-:-:S04]  /*1c30*/  IMAD.HI.U32 R10, R8, R21, RZ ;  /* 0x00000015080a7227 */ /* 0x000fc800078e00ff */
[----:B------:R-:W-:Y:S01]  /*1c40*/  @!P2 IMAD.MOV R46, RZ, RZ, -R46 ;  /* 0x000000ffff2ea224 */ /* 0x000fe200078e0a2e */
[C---:B------:R-:W-:Y:S01]  /*1c50*/  ISETP.GT.U32.AND P2, PT, R3.reuse, R58, PT ;  /* 0x0000003a0300720c */ /* 0x040fe20003f44070 */
[----:B------:R-:W-:Y:S02]  /*1c60*/  IMAD.MOV R44, RZ, RZ, -R7 ;  /* 0x000000ffff2c7224 */ /* 0x000fe400078e0a07 */
[----:B------:R-:W-:Y:S01]  /*1c70*/  @!P1 IMAD.MOV R48, RZ, RZ, -R48 ;  /* 0x000000ffff309224 */ /* 0x000fe200078e0a30 */
[C---:B------:R-:W-:Y:S01]  /*1c80*/  ISETP.GT.U32.AND P1, PT, R3.reuse, R62, PT ;  /* 0x0000003e0300720c */ /* 0x040fe20003f24070 */
[----:B------:R-:W-:Y:S01]  /*1c90*/  @!P0 IMAD.MOV R50, RZ, RZ, -R50 ;  /* 0x000000ffff328224 */ /* 0x000fe200078e0a32 */
[C---:B------:R-:W-:Y:S01]  /*1ca0*/  ISETP.GT.U32.AND P0, PT, R3.reuse, R64, PT ;  /* 0x000000400300720c */ /* 0x040fe20003f04070 */
[----:B------:R-:W-:Y:S01]  /*1cb0*/  @!P5 IMAD.MOV R52, RZ, RZ, -R52 ;  /* 0x000000ffff34d224 */ /* 0x000fe200078e0a34 */
[----:B------:R-:W-:Y:S01]  /*1cc0*/  ISETP.GT.U32.AND P5, PT, R3, R66, PT ;  /* 0x000000420300720c */ /* 0x000fe20003fa4070 */
[----:B------:R-:W-:-:S04]  /*1cd0*/  IMAD.HI.U32 R9, R8, R19, RZ ;  /* 0x0000001308097227 */ /* 0x000fc800078e00ff */
[----:B------:R-:W-:Y:S02]  /*1ce0*/  IMAD.MOV R74, RZ, RZ, -R10 ;  /* 0x000000ffff4a7224 */ /* 0x000fe400078e0a0a */
[----:B------:R-:W-:-:S04]  /*1cf0*/  IMAD.HI.U32 R15, R8, R23, RZ ;  /* 0x00000017080f7227 */ /* 0x000fc800078e00ff */
[----:B------:R-:W-:-:S04]  /*1d00*/  IMAD.HI.U32 R7, R8, R25, RZ ;  /* 0x0000001908077227 */ /* 0x000fc800078e00ff */
[C---:B------:R-:W-:Y:S02]  /*1d10*/  IMAD R10, R3.reuse, R44, R17 ;  /* 0x0000002c030a7224 */ /* 0x040fe400078e0211 */
[----:B------:R-:W-:Y:S02]  /*1d20*/  IMAD.MOV R60, RZ, RZ, -R9 ;  /* 0x000000ffff3c7224 */ /* 0x000fe400078e0a09 */
[----:B------:R-:W-:Y:S02]  /*1d30*/  IMAD R44, R3, R74, R21 ;  /* 0x0000004a032c7224 */ /* 0x000fe400078e0215 */
[----:B------:R-:W-:Y:S02]  /*1d40*/  IMAD.MOV R76, RZ, RZ, -R15 ;  /* 0x000000ffff4c7224 */ /* 0x000fe400078e0a0f */
[----:B------:R-:W-:Y:S01]  /*1d50*/  IMAD.MOV R74, RZ, RZ, -R7 ;  /* 0x000000ffff4a7224 */ /* 0x000fe200078e0a07 */
[----:B------:R-:W-:Y:S01]  /*1d60*/  SHF.R.S32.HI R7, RZ, 0x1f, R20 ;  /* 0x0000001fff077819 */ /* 0x000fe20000011414 */
[----:B------:R-:W-:-:S02]  /*1d70*/  @!P6 IMAD.IADD R70, R70, 0x1, -R3 ;  /* 0x000000014646e824 */ /* 0x000fc400078e0a03 */
[----:B------:R-:W-:Y:S01]  /*1d80*/  IMAD R8, R3, R60, R19 ;  /* 0x0000003c03087224 */ /* 0x000fe200078e0213 */
[----:B------:R-:W-:Y:S01]  /*1d90*/  LEA.HI R20, R7, R20, RZ, 0x6 ;  /* 0x0000001407147211 */ /* 0x000fe200078f30ff */
[C---:B------:R-:W-:Y:S01]  /*1da0*/  IMAD R60, R3.reuse, R76, R23 ;  /* 0x0000004c033c7224 */ /* 0x040fe200078e0217 */
[C---:B------:R-:W-:Y:S01]  /*1db0*/  ISETP.GT.U32.AND P6, PT, R3.reuse, R70, PT ;  /* 0x000000460300720c */ /* 0x040fe20003fc4070 */
[----:B------:R-:W-:Y:S01]  /*1dc0*/  @!P3 IMAD.MOV R54, RZ, RZ, -R54 ;  /* 0x000000ffff36b224 */ /* 0x000fe200078e0a36 */
[C---:B------:R-:W-:Y:S01]  /*1dd0*/  ISETP.GT.U32.AND P3, PT, R3.reuse, R68, PT ;  /* 0x000000440300720c */ /* 0x040fe20003f64070 */
[C---:B------:R-:W-:Y:S01]  /*1de0*/  IMAD R74, R3.reuse, R74, R25 ;  /* 0x0000004a034a7224 */ /* 0x040fe200078e0219 */
[----:B------:R-:W-:Y:S01]  /*1df0*/  CS2R R76, SRZ ;  /* 0x00000000004c7805 */ /* 0x000fe2000001ff00 */
[----:B------:R-:W-:Y:S01]  /*1e00*/  @!P4 IMAD.MOV R56, RZ, RZ, -R56 ;  /* 0x000000ffff38c224 */ /* 0x000fe200078e0a38 */
[C---:B------:R-:W-:Y:S01]  /*1e10*/  ISETP.GT.U32.AND P4, PT, R3.reuse, R10, PT ;  /* 0x0000000a0300720c */ /* 0x040fe20003f84070 */
[--C-:B------:R-:W-:Y:S01]  /*1e20*/  @!P2 IMAD.IADD R58, R58, 0x1, -R3.reuse ;  /* 0x000000013a3aa824 */ /* 0x100fe200078e0a03 */
[C---:B------:R-:W-:Y:S01]  /*1e30*/  ISETP.GT.U32.AND P2, PT, R3.reuse, R8, PT ;  /* 0x000000080300720c */ /* 0x040fe20003f44070 */
[--C-:B------:R-:W-:Y:S01]  /*1e40*/  @!P1 IMAD.IADD R62, R62, 0x1, -R3.reuse ;  /* 0x000000013e3e9824 */ /* 0x100fe200078e0a03 */
[C---:B------:R-:W-:Y:S01]  /*1e50*/  ISETP.GT.U32.AND P1, PT, R3.reuse, R44, PT ;  /* 0x0000002c0300720c */ /* 0x040fe20003f24070 */
[--C-:B------:R-:W-:Y:S01]  /*1e60*/  @!P0 IMAD.IADD R64, R64, 0x1, -R3.reuse ;  /* 0x0000000140408824 */ /* 0x100fe200078e0a03 */
[C---:B------:R-:W-:Y:S01]  /*1e70*/  ISETP.GT.U32.AND P0, PT, R3.reuse, R60, PT ;  /* 0x0000003c0300720c */ /* 0x040fe20003f04070 */
[--C-:B------:R-:W-:Y:S01]  /*1e80*/  @!P5 IMAD.IADD R66, R66, 0x1, -R3.reuse ;  /* 0x000000014242d824 */ /* 0x100fe200078e0a03 */
[----:B------:R-:W-:Y:S01]  /*1e90*/  ISETP.GT.U32.AND P5, PT, R3, R74, PT ;  /* 0x0000004a0300720c */ /* 0x000fe20003fa4070 */
[--C-:B------:R-:W-:Y:S01]  /*1ea0*/  @!P3 IMAD.IADD R68, R68, 0x1, -R3.reuse ;  /* 0x000000014444b824 */ /* 0x100fe200078e0a03 */
[----:B------:R-:W-:Y:S01]  /*1eb0*/  ISETP.GE.AND P3, PT, R35, RZ, PT ;  /* 0x000000ff2300720c */ /* 0x000fe20003f66270 */
[--C-:B------:R-:W-:Y:S01]  /*1ec0*/  @!P6 IMAD.IADD R70, R70, 0x1, -R3.reuse ;  /* 0x000000014646e824 */ /* 0x100fe200078e0a03 */
[----:B------:R-:W-:Y:S01]  /*1ed0*/  ISETP.GT.U32.AND P6, PT, R3, R72, PT ;  /* 0x000000480300720c */ /* 0x000fe20003fc4070 */
[--C-:B------:R-:W-:Y:S01]  /*1ee0*/  @!P4 IMAD.IADD R10, R10, 0x1, -R3.reuse ;  /* 0x000000010a0ac824 */ /* 0x100fe200078e0a03 */
[----:B------:R-:W-:Y:S01]  /*1ef0*/  ISETP.GE.AND P4, PT, R37, RZ, PT ;  /* 0x000000ff2500720c */ /* 0x000fe20003f86270 */
        /* <DEDUP_REMOVED lines=8> */
[----:B------:R-:W-:Y:S01]  /*1f80*/  @!P3 IMAD.MOV R58, RZ, RZ, -R58 ;  /* 0x000000ffff3ab224 */ /* 0x000fe200078e0a3a */
[C---:B------:R-:W-:Y:S01]  /*1f90*/  ISETP.GT.U32.AND P3, PT, R3.reuse, R10, PT ;  /* 0x0000000a0300720c */ /* 0x040fe20003f64070 */
[--C-:B------:R-:W-:Y:S01]  /*1fa0*/  @!P6 IMAD.IADD R72, R72, 0x1, -R3.reuse ;  /* 0x000000014848e824 */ /* 0x100fe200078e0a03 */
[C---:B------:R-:W-:Y:S01]  /*1fb0*/  ISETP.GT.U32.AND P6, PT, R3.reuse, R74, PT ;  /* 0x0000004a0300720c */ /* 0x040fe20003fc4070 */
[----:B------:R-:W-:Y:S01]  /*1fc0*/  @!P4 IMAD.MOV R62, RZ, RZ, -R62 ;  /* 0x000000ffff3ec224 */ /* 0x000fe200078e0a3e */
[C---:B------:R-:W-:Y:S01]  /*1fd0*/  ISETP.GT.U32.AND P4, PT, R3.reuse, R8, PT ;  /* 0x000000080300720c */ /* 0x040fe20003f84070 */
[----:B------:R-:W-:Y:S01]  /*1fe0*/  @!P2 IMAD.MOV R64, RZ, RZ, -R64 ;  /* 0x000000ffff40a224 */ /* 0x000fe200078e0a40 */
[C---:B------:R-:W-:Y:S01]  /*1ff0*/  ISETP.GT.U32.AND P2, PT, R3.reuse, R44, PT ;  /* 0x0000002c0300720c */ /* 0x040fe20003f44070 */
[----:B------:R-:W-:Y:S01]  /*2000*/  @!P1 IMAD.MOV R66, RZ, RZ, -R66 ;  /* 0x000000ffff429224 */ /* 0x000fe200078e0a42 */
[C---:B------:R-:W-:Y:S01]  /*2010*/  ISETP.GT.U32.AND P1, PT, R3.reuse, R60, PT ;  /* 0x0000003c0300720c */ /* 0x040fe20003f24070 */
[----:B------:R-:W-:Y:S01]  /*2020*/  @!P0 IMAD.MOV R68, RZ, RZ, -R68 ;  /* 0x000000ffff448224 */ /* 0x000fe200078e0a44 */
[----:B------:R-:W-:Y:S01]  /*2030*/  ISETP.GT.U32.AND P0, PT, R3, R72, PT ;  /* 0x000000480300720c */ /* 0x000fe20003f04070 */
        /* <DEDUP_REMOVED lines=13> */
[----:B------:R-:W-:Y:S01]  /*2110*/  ISETP.NE.AND P0, PT, R13, RZ, PT ;  /* 0x000000ff0d00720c */ /* 0x000fe20003f05270 */
[----:B------:R-:W-:Y:S01]  /*2120*/  @!P5 IMAD.MOV R10, RZ, RZ, -R10 ;  /* 0x000000ffff0ad224 */ /* 0x000fe200078e0a0a */
[----:B------:R-:W-:Y:S01]  /*2130*/  LOP3.LUT R3, RZ, R13, RZ, 0x33, !PT ;  /* 0x0000000dff037212 */ /* 0x000fe200078e33ff */
[----:B------:R-:W-:Y:S01]  /*2140*/  @!P3 IMAD.MOV R8, RZ, RZ, -R8 ;  /* 0x000000ffff08b224 */ /* 0x000fe200078e0a08 */
[----:B------:R-:W0:Y:S01]  /*2150*/  LDC R13, c[0x0][0x238] ;  /* 0x00008e00ff0d7b82 */ /* 0x000e220000000800 */
[----:B------:R-:W-:Y:S01]  /*2160*/  @!P6 IMAD.MOV R72, RZ, RZ, -R72 ;  /* 0x000000ffff48e224 */ /* 0x000fe200078e0a48 */
[C---:B------:R-:W-:Y:S01]  /*2170*/  SEL R10, R3.reuse, R10, !P0 ;  /* 0x0000000a030a7207 */ /* 0x040fe20004000000 */
[----:B------:R-:W-:Y:S01]  /*2180*/  @!P4 IMAD.MOV R44, RZ, RZ, -R44 ;  /* 0x000000ffff2cc224 */ /* 0x000fe200078e0a2c */
[C---:B------:R-:W-:Y:S01]  /*2190*/  SEL R14, R3.reuse, R14, !P0 ;  /* 0x0000000e030e7207 */ /* 0x040fe20004000000 */
[----:B------:R-:W-:Y:S01]  /*21a0*/  @!P2 IMAD.MOV R60, RZ, RZ, -R60 ;  /* 0x000000ffff3ca224 */ /* 0x000fe200078e0a3c */
[C---:B------:R-:W-:Y:S01]  /*21b0*/  SEL R7, R3.reuse, R16, !P0 ;  /* 0x0000001003077207 */ /* 0x040fe20004000000 */
[----:B------:R-:W-:Y:S01]  /*21c0*/  IMAD R10, R10, UR4, RZ ;  /* 0x000000040a0a7c24 */ /* 0x000fe2000f8e02ff */
[C---:B------:R-:W-:Y:S01]  /*21d0*/  SEL R22, R3.reuse, R22, !P0 ;  /* 0x0000001603167207 */ /* 0x040fe20004000000 */
[----:B------:R-:W-:Y:S01]  /*21e0*/  @!P1 IMAD.MOV R74, RZ, RZ, -R74 ;  /* 0x000000ffff4a9224 */ /* 0x000fe200078e0a4a */
[C---:B------:R-:W-:Y:S01]  /*21f0*/  SEL R24, R3.reuse, R24, !P0 ;  /* 0x0000001803187207 */ /* 0x040fe20004000000 */
[----:B------:R-:W-:Y:S01]  /*2200*/  IMAD R14, R14, UR4, RZ ;  /* 0x000000040e0e7c24 */ /* 0x000fe2000f8e02ff */
[----:B------:R-:W-:Y:S01]  /*2210*/  SEL R26, R3, R26, !P0 ;  /* 0x0000001a031a7207 */ /* 0x000fe20004000000 */
[----:B------:R-:W-:Y:S01]  /*2220*/  IMAD R7, R7, UR4, RZ ;  /* 0x0000000407077c24 */ /* 0x000fe2000f8e02ff */
[C---:B------:R-:W-:Y:S01]  /*2230*/  SEL R28, R3.reuse, R28, !P0 ;  /* 0x0000001c031c7207 */ /* 0x040fe20004000000 */
        /* <DEDUP_REMOVED lines=13> */
[----:B------:R-:W-:Y:S01]  /*2310*/  IADD3 R16, P1, R6, UR6, RZ ;  /* 0x0000000606107c10 */ /* 0x000fe2000ff3e0ff */
[----:B------:R-:W-:Y:S01]  /*2320*/  IMAD R34, R34, UR4, RZ ;  /* 0x0000000422227c24 */ /* 0x000fe2000f8e02ff */
[----:B------:R-:W-:Y:S01]  /*2330*/  SHF.R.S32.HI R219, RZ, 0x1f, R10 ;  /* 0x0000001fffdb7819 */ /* 0x000fe2000001140a */
[----:B------:R-:W-:Y:S01]  /*2340*/  IMAD R36, R36, UR4, RZ ;  /* 0x0000000424247c24 */ /* 0x000fe2000f8e02ff */
[----:B------:R-:W-:Y:S01]  /*2350*/  IADD3 R11, P4, R10, UR8, RZ ;  /* 0x000000080a0b7c10 */ /* 0x000fe2000ff9e0ff */
[----:B------:R-:W-:Y:S01]  /*2360*/  IMAD R38, R38, UR4, RZ ;  /* 0x0000000426267c24 */ /* 0x000fe2000f8e02ff */
[C---:B------:R-:W-:Y:S01]  /*2370*/  SEL R12, R3.reuse, R12, !P0 ;  /* 0x0000000c030c7207 */ /* 0x040fe20004000000 */
[----:B------:R-:W-:Y:S01]  /*2380*/  ULDC UR6, c[0x0][0x23c] ;  /* 0x00008f0000067ab9 */ /* 0x000fe20000000800 */
[C---:B------:R-:W-:Y:S01]  /*2390*/  SEL R40, R3.reuse, R40, !P0 ;  /* 0x0000002803287207 */ /* 0x040fe20004000000 */
[----:B------:R-:W-:Y:S01]  /*23a0*/  USHF.L.U32 UR24, UR6, 0x6, URZ ;  /* 0x0000000606187899 */ /* 0x000fe2000800063f */
        /* <DEDUP_REMOVED lines=32> */
[----:B------:R-:W-:Y:S01]  /*25b0*/  SEL R3, R3, R74, !P0 ;  /* 0x0000004a03037207 */ /* 0x000fe20004000000 */
[----:B------:R-:W-:Y:S01]  /*25c0*/  IMAD R70, R70, UR4, RZ ;  /* 0x0000000446467c24 */ /* 0x000fe2000f8e02ff */
[----:B------:R-:W-:Y:S01]  /*25d0*/  LEA.HI.X.SX32 R203, R6, UR7, 0x1, P1 ;  /* 0x0000000706cb7c11 */ /* 0x000fe200088f0eff */
[----:B------:R-:W-:Y:S01]  /*25e0*/  IMAD.SHL.U32 R6, R0, 0x8, RZ ;  /* 0x0000000800067824 */ /* 0x000fe200078e00ff */
[----:B------:R-:W-:Y:S01]  /*25f0*/  IADD3.X R219, R219, UR9, RZ, P4, !PT ;  /* 0x00000009dbdb7c10 */ /* 0x000fe2000a7fe4ff */
[----:B------:R-:W-:Y:S01]  /*2600*/  IMAD R72, R72, UR4, RZ ;  /* 0x0000000448487c24 */ /* 0x000fe2000f8e02ff */
[----:B------:R-:W-:Y:S01]  /*2610*/  SHF.R.S32.HI R195, RZ, 0x1f, R14 ;  /* 0x0000001fffc37819 */ /* 0x000fe2000001140e */
[----:B------:R-:W-:Y:S01]  /*2620*/  IMAD R15, R3, UR4, RZ ;  /* 0x00000004030f7c24 */ /* 0x000fe2000f8e02ff */
[----:B------:R-:W-:Y:S01]  /*2630*/  IADD3 R207, P3, R14, UR8, RZ ;  /* 0x000000080ecf7c10 */ /* 0x000fe2000ff7e0ff */
[----:B------:R-:W-:Y:S01]  /*2640*/  UIADD3 UR4, UR12, 0x2000, URZ ;  /* 0x000020000c047890 */ /* 0x000fe2000fffe03f */
[----:B------:R-:W-:-:S02]  /*2650*/  SHF.R.S32.HI R191, RZ, 0x1f, R7 ;  /* 0x0000001fffbf7819 */ /* 0x000fc40000011407 */
[----:B------:R-:W-:Y:S02]  /*2660*/  CS2R R74, SRZ ;  /* 0x00000000004a7805 */ /* 0x000fe4000001ff00 */
[----:B------:R-:W-:Y:S01]  /*2670*/  IADD3 R209, P1, R7, UR8, RZ ;  /* 0x0000000807d17c10 */ /* 0x000fe2000ff3e0ff */
[----:B------:R-:W-:Y:S01]  /*2680*/  USHF.R.U32.HI UR4, URZ, 0x4, UR4 ;  /* 0x000000043f047899 */ /* 0x000fe20008011604 */
[----:B------:R-:W-:Y:S01]  /*2690*/  SHF.R.S32.HI R187, RZ, 0x1f, R22 ;  /* 0x0000001fffbb7819 */ /* 0x000fe20000011416 */
[----:B------:R-:W-:Y:S01]  /*26a0*/  UMOV UR7, 0x80000020 ;  /* 0x8000002000077882 */ /* 0x000fe20000000000 */
[----:B------:R-:W-:Y:S01]  /*26b0*/  IADD3 R211, P0, R22, UR8, RZ ;  /* 0x0000000816d37c10 */ /* 0x000fe2000ff1e0ff */
[----:B------:R-:W-:Y:S01]  /*26c0*/  USGXT.U32 UR4, UR4, 0xe ;  /* 0x0000000e0404789a */ /* 0x000fe20008000000 */
[----:B------:R-:W-:Y:S02]  /*26d0*/  SHF.R.S32.HI R183, RZ, 0x1f, R24 ;  /* 0x0000001fffb77819 */ /* 0x000fe40000011418 */
[----:B------:R-:W-:-:S02]  /*26e0*/  IADD3 R213, P2, R24, UR8, RZ ;  /* 0x0000000818d57c10 */ /* 0x000fc4000ff5e0ff */
[----:B------:R-:W-:Y:S02]  /*26f0*/  CS2R R24, SRZ ;  /* 0x0000000000187805 */ /* 0x000fe4000001ff00 */
[----:B------:R-:W-:Y:S01]  /*2700*/  SHF.R.S32.HI R179, RZ, 0x1f, R26 ;  /* 0x0000001fffb37819 */ /* 0x000fe2000001141a */
[----:B------:R-:W-:Y:S01]  /*2710*/  UIADD3.64 UR10, UR4, -UR10, URZ ;  /* 0x8000000a040a7297 */ /* 0x000fe2000fffe03f */
[----:B------:R-:W-:Y:S02]  /*2720*/  IADD3 R215, P5, R26, UR8, RZ ;  /* 0x000000081ad77c10 */ /* 0x000fe4000ffbe0ff */
[----:B------:R-:W-:Y:S02]  /*2730*/  CS2R R26, SRZ ;  /* 0x00000000001a7805 */ /* 0x000fe4000001ff00 */
[----:B------:R-:W-:Y:S02]  /*2740*/  SHF.R.S32.HI R175, RZ, 0x1f, R28 ;  /* 0x0000001fffaf7819 */ /* 0x000fe4000001141c */
[----:B------:R-:W-:-:S02]  /*2750*/  IADD3 R217, P4, R28, UR8, RZ ;  /* 0x000000081cd97c10 */ /* 0x000fc4000ff9e0ff */
[----:B------:R-:W-:Y:S02]  /*2760*/  CS2R R28, SRZ ;  /* 0x00000000001c7805 */ /* 0x000fe4000001ff00 */
[----:B------:R-:W-:Y:S02]  /*2770*/  IADD3.X R195, R195, UR9, RZ, P3, !PT ;  /* 0x00000009c3c37c10 */ /* 0x000fe40009ffe4ff */
[----:B------:R-:W-:Y:S02]  /*2780*/  IADD3.X R191, R191, UR9, RZ, P1, !PT ;  /* 0x00000009bfbf7c10 */ /* 0x000fe40008ffe4ff */
[----:B------:R-:W-:Y:S02]  /*2790*/  IADD3.X R187, R187, UR9, RZ, P0, !PT ;  /* 0x00000009bbbb7c10 */ /* 0x000fe400087fe4ff */
[----:B------:R-:W-:Y:S02]  /*27a0*/  IADD3.X R183, R183, UR9, RZ, P2, !PT ;  /* 0x00000009b7b77c10 */ /* 0x000fe400097fe4ff */
[----:B------:R-:W-:-:S02]  /*27b0*/  IADD3.X R179, R179, UR9, RZ, P5, !PT ;  /* 0x00000009b3b37c10 */ /* 0x000fc4000affe4ff */
[----:B------:R-:W-:Y:S02]  /*27c0*/  IADD3.X R175, R175, UR9, RZ, P4, !PT ;  /* 0x00000009afaf7c10 */ /* 0x000fe4000a7fe4ff */
[----:B------:R-:W-:Y:S02]  /*27d0*/  SHF.R.S32.HI R171, RZ, 0x1f, R8 ;  /* 0x0000001fffab7819 */ /* 0x000fe40000011408 */
[----:B------:R-:W-:Y:S02]  /*27e0*/  IADD3 R201, P3, R8, UR8, RZ ;  /* 0x0000000808c97c10 */ /* 0x000fe4000ff7e0ff */
[----:B------:R-:W-:Y:S02]  /*27f0*/  SHF.R.S32.HI R167, RZ, 0x1f, R30 ;  /* 0x0000001fffa77819 */ /* 0x000fe4000001141e */
[----:B------:R-:W-:Y:S02]  /*2800*/  IADD3 R197, P1, R30, UR8, RZ ;  /* 0x000000081ec57c10 */ /* 0x000fe4000ff3e0ff */
[----:B------:R-:W-:-:S02]  /*2810*/  CS2R R30, SRZ ;  /* 0x00000000001e7805 */ /* 0x000fc4000001ff00 */
[----:B------:R-:W-:Y:S02]  /*2820*/  SHF.R.S32.HI R163, RZ, 0x1f, R32 ;  /* 0x0000001fffa37819 */ /* 0x000fe40000011420 */
[----:B------:R-:W-:Y:S02]  /*2830*/  IADD3 R193, P0, R32, UR8, RZ ;  /* 0x0000000820c17c10 */ /* 0x000fe4000ff1e0ff */
[----:B------:R-:W-:Y:S02]  /*2840*/  CS2R R32, SRZ ;  /* 0x0000000000207805 */ /* 0x000fe4000001ff00 */
        /* <DEDUP_REMOVED lines=9> */
[----:B------:R-:W-:Y:S02]  /*28e0*/  IADD3.X R171, R171, UR9, RZ, P3, !PT ;  /* 0x00000009abab7c10 */ /* 0x000fe40009ffe4ff */
[----:B------:R-:W-:Y:S02]  /*28f0*/  IADD3.X R167, R167, UR9, RZ, P1, !PT ;  /* 0x00000009a7a77c10 */ /* 0x000fe40008ffe4ff */
[----:B------:R-:W-:Y:S02]  /*2900*/  IADD3.X R163, R163, UR9, RZ, P0, !PT ;  /* 0x00000009a3a37c10 */ /* 0x000fe400087fe4ff */
[----:B------:R-:W-:Y:S02]  /*2910*/  IADD3.X R159, R159, UR9, RZ, P2, !PT ;  /* 0x000000099f9f7c10 */ /* 0x000fe400097fe4ff */
[----:B------:R-:W-:Y:S02]  /*2920*/  IADD3.X R155, R155, UR9, RZ, P5, !PT ;  /* 0x000000099b9b7c10 */ /* 0x000fe4000affe4ff */
[----:B------:R-:W-:-:S02]  /*2930*/  IADD3.X R151, R151, UR9, RZ, P4, !PT ;  /* 0x0000000997977c10 */ /* 0x000fc4000a7fe4ff */
        /* <DEDUP_REMOVED lines=42> */
[----:B------:R-:W-:Y:S02]  /*2be0*/  LOP3.LUT R14, R0, 0x3f, RZ, 0xc0, !PT ;  /* 0x0000003f000e7812 */ /* 0x000fe400078ec0ff */
[----:B------:R-:W-:Y:S02]  /*2bf0*/  LOP3.LUT R7, R6, 0x30, RZ, 0xc0, !PT ;  /* 0x0000003006077812 */ /* 0x000fe400078ec0ff */
[----:B------:R-:W-:Y:S01]  /*2c00*/  IADD3.X R107, R107, UR9, RZ, P3, !PT ;  /* 0x000000096b6b7c10 */ /* 0x000fe20009ffe4ff */
[----:B------:R-:W-:Y:S01]  /*2c10*/  IMAD R14, R14, UR6, RZ ;  /* 0x000000060e0e7c24 */ /* 0x000fe2000f8e02ff */
[----:B------:R-:W-:Y:S01]  /*2c20*/  IADD3.X R103, R103, UR9, RZ, P1, !PT ;  /* 0x0000000967677c10 */ /* 0x000fe20008ffe4ff */
[----:B------:R-:W-:Y:S01]  /*2c30*/  UMOV UR6, UR4 ;  /* 0x0000000400067c82 */ /* 0x000fe20008000000 */
[----:B------:R-:W-:Y:S02]  /*2c40*/  IADD3.X R99, R99, UR9, RZ, P0, !PT ;  /* 0x0000000963637c10 */ /* 0x000fe400087fe4ff */
[----:B------:R-:W-:-:S02]  /*2c50*/  IADD3.X R95, R95, UR9, RZ, P2, !PT ;  /* 0x000000095f5f7c10 */ /* 0x000fc400097fe4ff */
[----:B------:R-:W-:Y:S02]  /*2c60*/  IADD3.X R91, R91, UR9, RZ, P5, !PT ;  /* 0x000000095b5b7c10 */ /* 0x000fe4000affe4ff */
[----:B------:R-:W-:Y:S02]  /*2c70*/  IADD3.X R89, R89, UR9, RZ, P4, !PT ;  /* 0x0000000959597c10 */ /* 0x000fe4000a7fe4ff */
[----:B------:R-:W-:Y:S02]  /*2c80*/  SHF.R.S32.HI R199, RZ, 0x1f, R12 ;  /* 0x0000001fffc77819 */ /* 0x000fe4000001140c */
[----:B------:R-:W-:Y:S01]  /*2c90*/  IADD3 R205, P6, R12, UR8, RZ ;  /* 0x000000080ccd7c10 */ /* 0x000fe2000ffde0ff */
[----:B------:R-:W-:Y:S01]  /*2ca0*/  IMAD R12, R2, 0x40, R7 ;  /* 0x00000040020c7824 */ /* 0x000fe200078e0207 */
[----:B------:R-:W-:Y:S02]  /*2cb0*/  SHF.R.S32.HI R3, RZ, 0x1f, R64 ;  /* 0x0000001fff037819 */ /* 0x000fe40000011440 */
[----:B------:R-:W-:-:S02]  /*2cc0*/  IADD3 R113, P3, R64, UR8, RZ ;  /* 0x0000000840717c10 */ /* 0x000fc4000ff7e0ff */
[----:B------:R-:W-:Y:S02]  /*2cd0*/  CS2R R64, SRZ ;  /* 0x0000000000407805 */ /* 0x000fe4000001ff00 */
[----:B------:R-:W-:Y:S02]  /*2ce0*/  SHF.R.S32.HI R23, RZ, 0x1f, R66 ;  /* 0x0000001fff177819 */ /* 0x000fe40000011442 */
[----:B------:R-:W-:Y:S02]  /*2cf0*/  IADD3 R109, P1, R66, UR8, RZ ;  /* 0x00000008426d7c10 */ /* 0x000fe4000ff3e0ff */
[----:B------:R-:W-:Y:S02]  /*2d00*/  CS2R R66, SRZ ;  /* 0x0000000000427805 */ /* 0x000fe4000001ff00 */
        /* <DEDUP_REMOVED lines=9> */
[----:B------:R-:W-:Y:S01]  /*2da0*/  IADD3 R93, P4, R15, UR8, RZ ;  /* 0x000000080f5d7c10 */ /* 0x000fe2000ff9e0ff */
[----:B------:R-:W-:Y:S01]  /*2db0*/  UIADD3 UR8, UP0, UR13, 0x2, URZ ;  /* 0x000000020d087890 */ /* 0x000fe2000ff1e03f */
[----:B------:R-:W-:Y:S02]  /*2dc0*/  IADD3.X R199, R199, UR9, RZ, P6, !PT ;  /* 0x00000009c7c77c10 */ /* 0x000fe4000b7fe4ff */
[----:B------:R-:W-:Y:S02]  /*2dd0*/  IADD3.X R3, R3, UR9, RZ, P3, !PT ;  /* 0x0000000903037c10 */ /* 0x000fe40009ffe4ff */
[----:B------:R-:W-:Y:S02]  /*2de0*/  IADD3.X R23, R23, UR9, RZ, P1, !PT ;  /* 0x0000000917177c10 */ /* 0x000fe40008ffe4ff */
[----:B------:R-:W-:-:S02]  /*2df0*/  IADD3.X R21, R21, UR9, RZ, P0, !PT ;  /* 0x0000000915157c10 */ /* 0x000fc400087fe4ff */
[----:B------:R-:W-:Y:S02]  /*2e00*/  IADD3.X R19, R19, UR9, RZ, P2, !PT ;  /* 0x0000000913137c10 */ /* 0x000fe400097fe4ff */
[----:B------:R-:W-:Y:S02]  /*2e10*/  IADD3.X R17, R17, UR9, RZ, P5, !PT ;  /* 0x0000000911117c10 */ /* 0x000fe4000affe4ff */
[----:B------:R-:W-:Y:S01]  /*2e20*/  LEA.HI.X.SX32 R15, R15, UR9, 0x1, P4 ;  /* 0x000000090f0f7c11 */ /* 0x000fe2000a0f0eff */
[----:B------:R-:W-:Y:S01]  /*2e30*/  UIADD3.X UR9, UR5, -0x7fffffe0, URZ, UP0, !UPT ;  /* 0x8000002005097890 */ /* 0x000fe200087fe43f */
[----:B------:R-:W-:Y:S02]  /*2e40*/  SHF.R.S32.HI R20, RZ, 0x6, R20 ;  /* 0x00000006ff147819 */ /* 0x000fe40000011414 */
[----:B------:R-:W-:Y:S01]  /*2e50*/  SHF.R.S32.HI R10, RZ, 0x1f, R14 ;  /* 0x0000001fff0a7819 */ /* 0x000fe2000001140e */
[----:B------:R-:W-:Y:S01]  /*2e60*/  UIADD3.64 UR16, UR8, 0xfe, URZ ;  /* 0x000000fe08107897 */ /* 0x000fe2000fffe03f */
[C---:B------:R-:W-:Y:S01]  /*2e70*/  LOP3.LUT R9, R12.reuse, 0x10, RZ, 0x3c, !PT ;  /* 0x000000100c097812 */ /* 0x040fe200078e3cff */
[----:B------:R-:W-:Y:S01]  /*2e80*/  UIADD3.64 UR20, UR8, 0x100, URZ ;  /* 0x0000010008147897 */ /* 0x000fe2000fffe03f */
[----:B------:R-:W-:-:S02]  /*2e90*/  LOP3.LUT R8, R12, 0x20, RZ, 0x3c, !PT ;  /* 0x000000200c087812 */ /* 0x000fc400078e3cff */
[----:B0-----:R-:W-:-:S09]  /*2ea0*/  LOP3.LUT R7, R12, 0x30, RZ, 0x3c, !PT ;  /* 0x000000300c077812 */ /* 0x001fd200078e3cff */
.L_x_2:
[----:B------:R-:W-:Y:S02]  /*2eb0*/  ISETP.GT.AND P2, PT, R18, RZ, PT ;  /* 0x000000ff1200720c */ /* 0x000fe40003f44270 */
[----:B------:R-:W-:Y:S01]  /*2ec0*/  PRMT R178, RZ, 0x7610, R178 ;  /* 0x00007610ffb27816 */ /* 0x000fe200000000b2 */
[C---:B------:R-:W-:Y:S01]  /*2ed0*/  IMAD.SHL.U32 R88, R13.reuse, 0x2, RZ ;  /* 0x000000020d587824 */ /* 0x040fe200078e00ff */
[----:B------:R-:W-:Y:S01]  /*2ee0*/  LOP3.LUT R133, R0, 0x3f, RZ, 0xc0, !PT ;  /* 0x0000003f00857812 */ /* 0x000fe200078ec0ff */
[----:B------:R-:W-:Y:S01]  /*2ef0*/  IMAD R22, R13, 0x3, RZ ;  /* 0x000000030d167824 */ /* 0x000fe200078e02ff */
[----:B------:R-:W-:Y:S02]  /*2f00*/  IADD3 R132, P3, R16, UR25, RZ ;  /* 0x0000001910847c10 */ /* 0x000fe4000ff7e0ff */
[C---:B------:R-:W-:Y:S02]  /*2f10*/  ISETP.GT.AND P1, PT, R18.reuse, 0x1, PT ;  /* 0x000000011200780c */ /* 0x040fe40003f24270 */
[----:B------:R-:W-:-:S02]  /*2f20*/  ISETP.GT.AND P5, PT, R18, 0x2, PT ;  /* 0x000000021200780c */ /* 0x000fc40003fa4270 */
[----:B------:R-:W-:Y:S01]  /*2f30*/  ISETP.GE.AND P0, PT, R133, R18, PT ;  /* 0x000000128500720c */ /* 0x000fe20003f06270 */
[----:B------:R-:W-:Y:S01]  /*2f40*/  @P2 IMAD.MOV.U32 R202, RZ, RZ, R16 ;  /* 0x000000ffffca2224 */ /* 0x000fe200078e0010 */
[----:B------:R-:W-:-:S04]  /*2f50*/  LEA.HI.X.SX32 R133, R13, R203, 0x1, P3 ;  /* 0x000000cb0d857211 */ /* 0x000fc800018f0eff */
[----:B------:R-:W2:Y:S01]  /*2f60*/  @P2 LDG.E.U8 R178, desc[UR14][R202.64] ;  /* 0x0000000ecab22981 */ /* 0x000ea2000c1e1100 */
[----:B------:R-:W-:Y:S02]  /*2f70*/  ISETP.GT.AND P2, PT, R18, 0x3, PT ;  /* 0x000000031200780c */ /* 0x000fe40003f44270 */
[-C--:B------:R-:W-:Y:S02]  /*2f80*/  IADD3 R134, P4, R88, R16.reuse, RZ ;  /* 0x0000001058867210 */ /* 0x080fe40007f9e0ff */
[----:B------:R-:W-:Y:S01]  /*2f90*/  IADD3 R136, P3, R22, R16, RZ ;  /* 0x0000001016887210 */ /* 0x000fe20007f7e0ff */
[----:B------:R-:W-:Y:S01]  /*2fa0*/  IMAD.SHL.U32 R90, R13, 0x4, RZ ;  /* 0x000000040d5a7824 */ /* 0x000fe200078e00ff */
[----:B------:R-:W-:Y:S02]  /*2fb0*/  PRMT R176, RZ, 0x7610, R176 ;  /* 0x00007610ffb07816 */ /* 0x000fe400000000b0 */
[----:B------:R-:W-:Y:S02]  /*2fc0*/  PRMT R140, RZ, 0x7610, R140 ;  /* 0x00007610ff8c7816 */ /* 0x000fe4000000008c */
[----:B------:R-:W-:-:S02]  /*2fd0*/  PRMT R141, RZ, 0x7610, R141 ;  /* 0x00007610ff8d7816 */ /* 0x000fc4000000008d */
[-C--:B------:R-:W-:Y:S01]  /*2fe0*/  LEA.HI.X.SX32 R135, R88, R203.reuse, 0x1, P4 ;  /* 0x000000cb58877211 */ /* 0x080fe200020f0eff */
[----:B------:R-:W3:Y:S01]  /*2ff0*/  @P1 LDG.E.U8 R176, desc[UR14][R132.64] ;  /* 0x0000000e84b01981 */ /* 0x000ee2000c1e1100 */
[----:B------:R-:W-:Y:S01]  /*3000*/  LEA.HI.X.SX32 R137, R22, R203, 0x1, P3 ;  /* 0x000000cb16897211 */ /* 0x000fe200018f0eff */
[C---:B------:R-:W-:Y:S01]  /*3010*/  IMAD R22, R13.reuse, 0x5, RZ ;  /* 0x000000050d167824 */ /* 0x040fe200078e02ff */
[----:B------:R-:W-:Y:S01]  /*3020*/  IADD3 R138, P3, R90, R16, RZ ;  /* 0x000000105a8a7210 */ /* 0x000fe20007f7e0ff */
[----:B------:R0:W4:Y:S01]  /*3030*/  @P5 LDG.E.U8 R140, desc[UR14][R134.64] ;  /* 0x0000000e868c5981 */ /* 0x000122000c1e1100 */
[----:B------:R-:W-:Y:S01]  /*3040*/  IMAD R88, R13, 0x6, RZ ;  /* 0x000000060d587824 */ /* 0x000fe200078e02ff */
[C---:B------:R-:W-:Y:S02]  /*3050*/  ISETP.GT.AND P1, PT, R18.reuse, 0x4, PT ;  /* 0x000000041200780c */ /* 0x040fe40003f24270 */
[----:B------:R-:W5:Y:S01]  /*3060*/  @P2 LDG.E.U8 R141, desc[UR14][R136.64] ;  /* 0x0000000e888d2981 */ /* 0x000f62000c1e1100 */
[----:B------:R-:W-:-:S02]  /*3070*/  ISETP.GT.AND P5, PT, R18, 0x5, PT ;  /* 0x000000051200780c */ /* 0x000fc40003fa4270 */
[----:B------:R-:W-:Y:S02]  /*3080*/  ISETP.GT.AND P2, PT, R18, 0x6, PT ;  /* 0x000000061200780c */ /* 0x000fe40003f44270 */
[----:B------:R-:W-:Y:S02]  /*3090*/  LEA.HI.X.SX32 R139, R90, R203, 0x1, P3 ;  /* 0x000000cb5a8b7211 */ /* 0x000fe400018f0eff */
[-C--:B------:R-:W-:Y:S02]  /*30a0*/  IADD3 R144, P4, R22, R16.reuse, RZ ;  /* 0x0000001016907210 */ /* 0x080fe40007f9e0ff */
[----:B------:R-:W-:Y:S01]  /*30b0*/  IADD3 R220, P3, R88, R16, RZ ;  /* 0x0000001058dc7210 */ /* 0x000fe20007f7e0ff */
[----:B------:R-:W-:Y:S01]  /*30c0*/  IMAD R90, R13, 0x7, RZ ;  /* 0x000000070d5a7824 */ /* 0x000fe200078e02ff */
[----:B------:R-:W-:Y:S02]  /*30d0*/  PRMT R146, RZ, 0x7610, R146 ;  /* 0x00007610ff927816 */ /* 0x000fe40000000092 */
[----:B------:R-:W-:-:S02]  /*30e0*/  PRMT R143, RZ, 0x7610, R143 ;  /* 0x00007610ff8f7816 */ /* 0x000fc4000000008f */
[----:B------:R-:W-:Y:S02]  /*30f0*/  PRMT R206, RZ, 0x7610, R206 ;  /* 0x00007610ffce7816 */ /* 0x000fe400000000ce */
[-C--:B------:R-:W-:Y:S01]  /*3100*/  LEA.HI.X.SX32 R145, R22, R203.reuse, 0x1, P4 ;  /* 0x000000cb16917211 */ /* 0x080fe200020f0eff */
[----:B------:R1:W2:Y:S01]  /*3110*/  @P1 LDG.E.U8 R146, desc[UR14][R138.64] ;  /* 0x0000000e8a921981 */ /* 0x0002a2000c1e1100 */
[----:B------:R-:W-:Y:S01]  /*3120*/  LEA.HI.X.SX32 R221, R88, R203, 0x1, P3 ;  /* 0x000000cb58dd7211 */ /* 0x000fe200018f0eff */
[C---:B------:R-:W-:Y:S01]  /*3130*/  IMAD.SHL.U32 R88, R13.reuse, 0x8, RZ ;  /* 0x000000080d587824 */ /* 0x040fe200078e00ff */
[----:B0-----:R-:W-:Y:S01]  /*3140*/  IADD3 R134, P3, R90, R16, RZ ;  /* 0x000000105a867210 */ /* 0x001fe20007f7e0ff */
[----:B------:R0:W3:Y:S01]  /*3150*/  @P5 LDG.E.U8 R143, desc[UR14][R144.64] ;  /* 0x0000000e908f5981 */ /* 0x0000e2000c1e1100 */
[----:B------:R-:W-:Y:S01]  /*3160*/  IMAD R22, R13, 0x9, RZ ;  /* 0x000000090d167824 */ /* 0x000fe200078e02ff */
[C---:B------:R-:W-:Y:S02]  /*3170*/  ISETP.GT.AND P1, PT, R18.reuse, 0x7, PT ;  /* 0x000000071200780c */ /* 0x040fe40003f24270 */
[----:B------:R-:W4:Y:S01]  /*3180*/  @P2 LDG.E.U8 R206, desc[UR14][R220.64] ;  /* 0x0000000edcce2981 */ /* 0x000f22000c1e1100 */
[----:B------:R-:W-:-:S02]  /*3190*/  ISETP.GT.AND P5, PT, R18, 0x8, PT ;  /* 0x000000081200780c */ /* 0x000fc40003fa4270 */
[----:B------:R-:W-:Y:S02]  /*31a0*/  ISETP.GT.AND P2, PT, R18, 0x9, PT ;  /* 0x000000091200780c */ /* 0x000fe40003f44270 */
[----:B------:R-:W-:Y:S02]  /*31b0*/  LEA.HI.X.SX32 R135, R90, R203, 0x1, P3 ;  /* 0x000000cb5a877211 */ /* 0x000fe400018f0eff */
[-C--:B------:R-:W-:Y:S02]  /*31c0*/  IADD3 R132, P4, R88, R16.reuse, RZ ;  /* 0x0000001058847210 */ /* 0x080fe40007f9e0ff */
[----:B-1----:R-:W-:Y:S01]  /*31d0*/  IADD3 R138, P3, R22, R16, RZ ;  /* 0x00000010168a7210 */ /* 0x002fe20007f7e0ff */
[----:B------:R-:W-:Y:S01]  /*31e0*/  IMAD R90, R13, 0xa, RZ ;  /* 0x0000000a0d5a7824 */ /* 0x000fe200078e02ff */
[----:B------:R-:W-:Y:S02]  /*31f0*/  PRMT R142, RZ, 0x7610, R142 ;  /* 0x00007610ff8e7816 */ /* 0x000fe4000000008e */
[----:B------:R-:W-:-:S02]  /*3200*/  PRMT R182, RZ, 0x7610, R182 ;  /* 0x00007610ffb67816 */ /* 0x000fc400000000b6 */
[----:B0-----:R-:W-:Y:S02]  /*3210*/  PRMT R145, RZ, 0x7610, R145 ;  /* 0x00007610ff917816 */ /* 0x001fe40000000091 */
[-C--:B------:R-:W-:Y:S01]  /*3220*/  LEA.HI.X.SX32 R133, R88, R203.reuse, 0x1, P4 ;  /* 0x000000cb58857211 */ /* 0x080fe200020f0eff */
[----:B------:R0:W5:Y:S01]  /*3230*/  @P1 LDG.E.U8 R142, desc[UR14][R134.64] ;  /* 0x0000000e868e1981 */ /* 0x000162000c1e1100 */
[----:B------:R-:W-:Y:S01]  /*3240*/  LEA.HI.X.SX32 R139, R22, R203, 0x1, P3 ;  /* 0x000000cb168b7211 */ /* 0x000fe200018f0eff */
[C---:B------:R-:W-:Y:S01]  /*3250*/  IMAD R88, R13.reuse, 0xb, RZ ;  /* 0x0000000b0d587824 */ /* 0x040fe200078e02ff */
[----:B------:R-:W-:Y:S01]  /*3260*/  IADD3 R136, P3, R90, R16, RZ ;  /* 0x000000105a887210 */ /* 0x000fe20007f7e0ff */
[----:B------:R1:W3:Y:S01]  /*3270*/  @P5 LDG.E.U8 R182, desc[UR14][R132.64] ;  /* 0x0000000e84b65981 */ /* 0x0002e2000c1e1100 */
[----:B------:R-:W-:Y:S01]  /*3280*/  IMAD R22, R13, 0xc, RZ ;  /* 0x0000000c0d167824 */ /* 0x000fe200078e02ff */
[C---:B------:R-:W-:Y:S02]  /*3290*/  ISETP.GT.AND P1, PT, R18.reuse, 0xa, PT ;  /* 0x0000000a1200780c */ /* 0x040fe40003f24270 */
[----:B------:R1:W3:Y:S01]  /*32a0*/  @P2 LDG.E.U8 R145, desc[UR14][R138.64] ;  /* 0x0000000e8a912981 */ /* 0x0002e2000c1e1100 */
[----:B------:R-:W-:-:S02]  /*32b0*/  ISETP.GT.AND P5, PT, R18, 0xb, PT ;  /* 0x0000000b1200780c */ /* 0x000fc40003fa4270 */
[----:B------:R-:W-:Y:S02]  /*32c0*/  ISETP.GT.AND P2, PT, R18, 0xc, PT ;  /* 0x0000000c1200780c */ /* 0x000fe40003f44270 */
[----:B------:R-:W-:Y:S02]  /*32d0*/  LEA.HI.X.SX32 R137, R90, R203, 0x1, P3 ;  /* 0x000000cb5a897211 */ /* 0x000fe400018f0eff */
[-C--:B0-----:R-:W-:Y:S02]  /*32e0*/  IADD3 R134, P4, R88, R16.reuse, RZ ;  /* 0x0000001058867210 */ /* 0x081fe40007f9e0ff */
[----:B-1----:R-:W-:Y:S01]  /*32f0*/  IADD3 R132, P3, R22, R16, RZ ;  /* 0x0000001016847210 */ /* 0x002fe20007f7e0ff */
[----:B------:R-:W-:Y:S01]  /*3300*/  IMAD R90, R13, 0xd, RZ ;  /* 0x0000000d0d5a7824 */ /* 0x000fe200078e02ff */
[----:B------:R-:W-:Y:S02]  /*3310*/  PRMT R204, RZ, 0x7610, R204 ;  /* 0x00007610ffcc7816 */ /* 0x000fe400000000cc */
[----:B------:R-:W-:-:S02]  /*3320*/  PRMT R144, RZ, 0x7610, R144 ;  /* 0x00007610ff907816 */ /* 0x000fc40000000090 */
[----:B------:R-:W-:Y:S02]  /*3330*/  PRMT R172, RZ, 0x7610, R172 ;  /* 0x00007610ffac7816 */ /* 0x000fe400000000ac */
[-C--:B------:R-:W-:Y:S01]  /*3340*/  LEA.HI.X.SX32 R135, R88, R203.reuse, 0x1, P4 ;  /* 0x000000cb58877211 */ /* 0x080fe200020f0eff */
[----:B------:R0:W3:Y:S01]  /*3350*/  @P1 LDG.E.U8 R204, desc[UR14][R136.64] ;  /* 0x0000000e88cc1981 */ /* 0x0000e2000c1e1100 */
        /* <DEDUP_REMOVED lines=12> */
[----:B------:R-:W-:Y:S01]  /*3420*/  IMAD.SHL.U32 R90, R13, 0x10, RZ ;  /* 0x000000100d5a7824 */ /* 0x000fe200078e00ff */
        /* <DEDUP_REMOVED lines=58> */
[----:B------:R0:W2:Y:S01]  /*37d0*/  @P1 LDG.E.U8 R152, desc[UR14][R136.64] ;  /* 0x0000000e88981981 */ /* 0x0000a2000c1e1100 */
[----:B------:R-:W-:Y:S01]  /*37e0*/  LEA.HI.X.SX32 R133, R22, R203, 0x1, P3 ;  /* 0x000000cb16857211 */ /* 0x000fe200018f0eff */
[C---:B------:R-:W-:Y:S01]  /*37f0*/  IMAD R88, R13.reuse, 0x1a, RZ ;  /* 0x0000001a0d587824 */ /* 0x040fe200078e02ff */
[----:B------:R-:W-:Y:S01]  /*3800*/  IADD3 R138, P3, R90, R16, RZ ;  /* 0x000000105a8a7210 */ /* 0x000fe20007f7e0ff */
[----:B------:R1:W4:Y:S01]  /*3810*/  @P5 LDG.E.U8 R243, desc[UR14][R134.64] ;  /* 0x0000000e86f35981 */ /* 0x000322000c1e1100 */
        /* <DEDUP_REMOVED lines=33> */
[C---:B------:R-:W-:Y:S01]  /*3a30*/  IMAD.SHL.U32 R88, R13.reuse, 0x20, RZ ;  /* 0x000000200d587824 */ /* 0x040fe200078e00ff */
        /* <DEDUP_REMOVED lines=19> */
[----:B------:R1:W5:Y:S01]  /*3b70*/  @P5 LDG.E.U8 R194, desc[UR14][R132.64] ;  /* 0x0000000e84c25981 */ /* 0x000362000c1e1100 */
        /* <DEDUP_REMOVED lines=161> */
[----:B------:R-:W3:Y:S01]  /*4590*/  @P5 LDG.E.U8 R214, desc[UR14][R134.64] ;  /* 0x0000000e86d65981 */ /* 0x000ee2000c1e1100 */
[----:B------:R-:W-:Y:S01]  /*45a0*/  IMAD R22, R13, 0x3f, RZ ;  /* 0x0000003f0d167824 */ /* 0x000fe200078e02ff */
[C---:B------:R-:W-:Y:S02]  /*45b0*/  ISETP.GT.AND P1, PT, R18.reuse, 0x3d, PT ;  /* 0x0000003d1200780c */ /* 0x040fe40003f24270 */
[----:B------:R1:W3:Y:S01]  /*45c0*/  @P2 LDG.E.U8 R150, desc[UR14][R132.64] ;  /* 0x0000000e84962981 */ /* 0x0002e2000c1e1100 */
[----:B------:R-:W-:-:S02]  /*45d0*/  ISETP.GT.AND P5, PT, R18, 0x3e, PT ;  /* 0x0000003e1200780c */ /* 0x000fc40003fa4270 */
[----:B------:R-:W-:Y:S02]  /*45e0*/  ISETP.GT.AND P2, PT, R18, 0x3f, PT ;  /* 0x0000003f1200780c */ /* 0x000fe40003f44270 */
[----:B------:R-:W-:Y:S02]  /*45f0*/  LEA.HI.X.SX32 R251, R90, R203, 0x1, P3 ;  /* 0x000000cb5afb7211 */ /* 0x000fe400018f0eff */
[-C--:B--2---:R-:W-:Y:S02]  /*4600*/  IADD3 R138, P4, R88, R16.reuse, RZ ;  /* 0x00000010588a7210 */ /* 0x084fe40007f9e0ff */
[----:B0-----:R-:W-:Y:S02]  /*4610*/  IADD3 R136, P3, R22, R16, RZ ;  /* 0x0000001016887210 */ /* 0x001fe40007f7e0ff */
[----:B------:R-:W-:Y:S02]  /*4620*/  PRMT R212, RZ, 0x7610, R212 ;  /* 0x00007610ffd47816 */ /* 0x000fe400000000d4 */
[----:B------:R-:W-:-:S02]  /*4630*/  PRMT R147, RZ, 0x7610, R147 ;  /* 0x00007610ff937816 */ /* 0x000fc40000000093 */
[----:B------:R-:W-:Y:S02]  /*4640*/  PRMT R210, RZ, 0x7610, R210 ;  /* 0x00007610ffd27816 */ /* 0x000fe400000000d2 */
[-C--:B------:R-:W-:Y:S01]  /*4650*/  LEA.HI.X.SX32 R139, R88, R203.reuse, 0x1, P4 ;  /* 0x000000cb588b7211 */ /* 0x080fe200020f0eff */
[----:B------:R-:W2:Y:S01]  /*4660*/  @P1 LDG.E.U8 R212, desc[UR14][R250.64] ;  /* 0x0000000efad41981 */ /* 0x000ea2000c1e1100 */
[----:B------:R-:W-:-:S03]  /*4670*/  LEA.HI.X.SX32 R137, R22, R203, 0x1, P3 ;  /* 0x000000cb16897211 */ /* 0x000fc600018f0eff */
[----:B------:R-:W2:Y:S01]  /*4680*/  @P5 LDG.E.U8 R147, desc[UR14][R138.64] ;  /* 0x0000000e8a935981 */ /* 0x000ea2000c1e1100 */
[C---:B------:R-:W-:Y:S01]  /*4690*/  IADD3 RZ, P1, R14.reuse, R97, RZ ;  /* 0x000000610eff7210 */ /* 0x040fe20007f3e0ff */
[C---:B-1----:R-:W-:Y:S01]  /*46a0*/  IMAD.IADD R132, R14.reuse, 0x1, R97 ;  /* 0x000000010e847824 */ /* 0x042fe200078e0261 */
[----:B------:R-:W-:Y:S01]  /*46b0*/  PRMT R22, RZ, 0x7610, R22 ;  /* 0x00007610ff167816 */ /* 0x000fe20000000016 */
[----:B------:R0:W2:Y:S01]  /*46c0*/  @P2 LDG.E.U8 R210, desc[UR14][R136.64] ;  /* 0x0000000e88d22981 */ /* 0x0000a2000c1e1100 */
[----:B------:R-:W-:Y:S01]  /*46d0*/  IADD3 RZ, P3, R14, R93, RZ ;  /* 0x0000005d0eff7210 */ /* 0x000fe20007f7e0ff */
[----:B------:R-:W-:Y:S01]  /*46e0*/  IMAD.X R133, R10, 0x1, R17, P1 ;  /* 0x000000010a857824 */ /* 0x000fe200008e0611 */
[----:B------:R-:W-:Y:S01]  /*46f0*/  BAR.SYNC.DEFER_BLOCKING 0x0 ;  /* 0x0000000000007b1d */ /* 0x000fe20000010000 */
[C---:B------:R-:W-:Y:S02]  /*4700*/  IADD3 RZ, P1, R14.reuse, R105, RZ ;  /* 0x000000690eff7210 */ /* 0x040fe40007f3e0ff */
[----:B------:R-:W-:-:S03]  /*4710*/  IADD3 RZ, P2, R14, R101, RZ ;  /* 0x000000650eff7210 */ /* 0x000fc60007f5e0ff */
[----:B0-----:R-:W-:Y:S01]  /*4720*/  IMAD.X R137, R10, 0x1, R21, P1 ;  /* 0x000000010a897824 */ /* 0x001fe200008e0615 */
[C---:B------:R-:W-:Y:S01]  /*4730*/  IADD3 RZ, P1, R14.reuse, R113, RZ ;  /* 0x000000710eff7210 */ /* 0x040fe20007f3e0ff */
[C---:B------:R-:W-:Y:S01]  /*4740*/  IMAD.IADD R136, R14.reuse, 0x1, R105 ;  /* 0x000000010e887824 */ /* 0x040fe200078e0269 */
[----:B------:R-:W-:Y:S01]  /*4750*/  PRMT R90, RZ, 0x7610, R90 ;  /* 0x00007610ff5a7816 */ /* 0x000fe2000000005a */
[----:B------:R-:W-:Y:S01]  /*4760*/  IMAD.IADD R134, R14, 0x1, R93 ;  /* 0x000000010e867824 */ /* 0x000fe200078e025d */
[----:B------:R-:W-:Y:S01]  /*4770*/  PRMT R221, RZ, 0x7610, R221 ;  /* 0x00007610ffdd7816 */ /* 0x000fe200000000dd */
[C---:B------:R-:W-:Y:S02]  /*4780*/  IMAD.X R135, R10.reuse, 0x1, R15, P3 ;  /* 0x000000010a877824 */ /* 0x040fe400018e060f */
[----:B------:R-:W-:Y:S01]  /*4790*/  IMAD.X R139, R10, 0x1, R19, P2 ;  /* 0x000000010a8b7824 */ /* 0x000fe200010e0613 */
[C---:B------:R-:W-:Y:S02]  /*47a0*/  IADD3 RZ, P2, R14.reuse, R109, RZ ;  /* 0x0000006d0eff7210 */ /* 0x040fe40007f5e0ff */
[----:B------:R-:W-:Y:S01]  /*47b0*/  PRMT R92, RZ, 0x7610, R92 ;  /* 0x00007610ff5c7816 */ /* 0x000fe2000000005c */
[----:B------:R0:W2:Y:S01]  /*47c0*/  @!P0 LDG.E.U8 R22, desc[UR14][R132.64] ;  /* 0x0000000e84168981 */ /* 0x0000a2000c1e1100 */
[----:B------:R-:W-:Y:S01]  /*47d0*/  PRMT R88, RZ, 0x7610, R88 ;  /* 0x00007610ff587816 */ /* 0x000fe20000000058 */
[----:B------:R-:W-:-:S02]  /*47e0*/  IMAD.IADD R138, R14, 0x1, R101 ;  /* 0x000000010e8a7824 */ /* 0x000fc400078e0265 */
[----:B------:R1:W2:Y:S04]  /*47f0*/  @!P0 LDG.E.U8 R90, desc[UR14][R136.64] ;  /* 0x0000000e885a8981 */ /* 0x0002a8000c1e1100 */
[----:B------:R4:W2:Y:S01]  /*4800*/  @!P0 LDG.E.U8 R221, desc[UR14][R134.64] ;  /* 0x0000000e86dd8981 */ /* 0x0008a2000c1e1100 */
[----:B0-----:R-:W-:Y:S01]  /*4810*/  IMAD.X R133, R10, 0x1, R3, P1 ;  /* 0x000000010a857824 */ /* 0x001fe200008e0603 */
[C---:B------:R-:W-:Y:S01]  /*4820*/  IADD3 RZ, P1, R14.reuse, R121, RZ ;  /* 0x000000790eff7210 */ /* 0x040fe20007f3e0ff */
[----:B------:R-:W-:Y:S01]  /*4830*/  IMAD.IADD R132, R14, 0x1, R113 ;  /* 0x000000010e847824 */ /* 0x000fe200078e0271 */
[----:B------:R-:W-:Y:S01]  /*4840*/  PRMT R96, RZ, 0x7610, R96 ;  /* 0x00007610ff607816 */ /* 0x000fe20000000060 */
[----:B------:R0:W2:Y:S02]  /*4850*/  @!P0 LDG.E.U8 R88, desc[UR14][R138.64] ;  /* 0x0000000e8a588981 */ /* 0x0000a4000c1e1100 */
[----:B-1----:R-:W-:Y:S01]  /*4860*/  IMAD.X R137, R10, 0x1, R91, P1 ;  /* 0x000000010a897824 */ /* 0x002fe200008e065b */
[----:B------:R-:W-:Y:S01]  /*4870*/  IADD3 RZ, P1, R14, R129, RZ ;  /* 0x000000810eff7210 */ /* 0x000fe20007f3e0ff */
[----:B----4-:R-:W-:Y:S01]  /*4880*/  IMAD.X R135, R10, 0x1, R23, P2 ;  /* 0x000000010a877824 */ /* 0x010fe200010e0617 */
[C---:B------:R-:W-:Y:S01]  /*4890*/  IADD3 RZ, P2, R14.reuse, R117, RZ ;  /* 0x000000750eff7210 */ /* 0x040fe20007f5e0ff */
[----:B------:R1:W4:Y:S01]  /*48a0*/  @!P0 LDG.E.U8 R92, desc[UR14][R132.64] ;  /* 0x0000000e845c8981 */ /* 0x000322000c1e1100 */
[----:B------:R-:W-:Y:S01]  /*48b0*/  PRMT R223, RZ, 0x7610, R223 ;  /* 0x00007610ffdf7816 */ /* 0x000fe200000000df */
[----:B------:R-:W-:-:S02]  /*48c0*/  IMAD.IADD R136, R14, 0x1, R121 ;  /* 0x000000010e887824 */ /* 0x000fc400078e0279 */
[----:B------:R-:W-:Y:S02]  /*48d0*/  IMAD.IADD R134, R14, 0x1, R109 ;  /* 0x000000010e867824 */ /* 0x000fe400078e026d */
[----:B0-----:R-:W-:Y:S01]  /*48e0*/  IMAD.X R139, R10, 0x1, R89, P2 ;  /* 0x000000010a8b7824 */ /* 0x001fe200010e0659 */
[----:B------:R-:W-:Y:S01]  /*48f0*/  IADD3 RZ, P2, R14, R125, RZ ;  /* 0x0000007d0eff7210 */ /* 0x000fe20007f5e0ff */
[----:B------:R0:W4:Y:S01]  /*4900*/  @!P0 LDG.E.U8 R96, desc[UR14][R136.64] ;  /* 0x0000000e88608981 */ /* 0x000122000c1e1100 */
[----:B-1----:R-:W-:Y:S01]  /*4910*/  IMAD.X R133, R10, 0x1, R99, P1 ;  /* 0x000000010a857824 */ /* 0x002fe200008e0663 */
[C---:B------:R-:W-:Y:S02]  /*4920*/  IADD3 RZ, P1, R14.reuse, R153, RZ ;  /* 0x000000990eff7210 */ /* 0x040fe40007f3e0ff */
[----:B------:R1:W4:Y:S01]  /*4930*/  @!P0 LDG.E.U8 R223, desc[UR14][R134.64] ;  /* 0x0000000e86df8981 */ /* 0x000322000c1e1100 */
[----:B------:R-:W-:Y:S01]  /*4940*/  PRMT R98, RZ, 0x7610, R98 ;  /* 0x00007610ff627816 */ /* 0x000fe20000000062 */
[----:B------:R-:W-:Y:S01]  /*4950*/  IMAD.IADD R132, R14, 0x1, R129 ;  /* 0x000000010e847824 */ /* 0x000fe200078e0281 */
[----:B------:R-:W-:Y:S01]  /*4960*/  PRMT R225, RZ, 0x7610, R225 ;  /* 0x00007610ffe17816 */ /* 0x000fe200000000e1 */
[----:B0-----:R-:W-:Y:S01]  /*4970*/  IMAD.X R137, R10, 0x1, R107, P1 ;  /* 0x000000010a897824 */ /* 0x001fe200008e066b */
[----:B------:R-:W-:-:S02]  /*4980*/  IADD3 RZ, P1, R14, R157, RZ ;  /* 0x0000009d0eff7210 */ /* 0x000fc40007f3e0ff */
[----:B------:R0:W4:Y:S01]  /*4990*/  @!P0 LDG.E.U8 R98, desc[UR14][R132.64] ;  /* 0x0000000e84628981 */ /* 0x000122000c1e1100 */
[----:B-1----:R-:W-:Y:S02]  /*49a0*/  IMAD.IADD R134, R14, 0x1, R125 ;  /* 0x000000010e867824 */ /* 0x002fe400078e027d */
[----:B------:R-:W-:Y:S01]  /*49b0*/  IMAD.X R135, R10, 0x1, R95, P2 ;  /* 0x000000010a877824 */ /* 0x000fe200010e065f */
[----:B------:R-:W-:Y:S01]  /*49c0*/  PRMT R102, RZ, 0x7610, R102 ;  /* 0x00007610ff667816 */ /* 0x000fe20000000066 */
[----:B------:R-:W-:-:S03]  /*49d0*/  IMAD.IADD R136, R14, 0x1, R153 ;  /* 0x000000010e887824 */ /* 0x000fc600078e0299 */
[----:B------:R1:W4:Y:S01]  /*49e0*/  @!P0 LDG.E.U8 R225, desc[UR14][R134.64] ;  /* 0x0000000e86e18981 */ /* 0x000322000c1e1100 */
[----:B0-----:R-:W-:Y:S01]  /*49f0*/  IMAD.X R133, R10, 0x1, R111, P1 ;  /* 0x000000010a857824 */ /* 0x001fe200008e066f */
[----:B------:R-:W-:Y:S01]  /*4a00*/  PRMT R94, RZ, 0x7610, R94 ;  /* 0x00007610ff5e7816 */ /* 0x000fe2000000005e */
[C---:B------:R-:W-:Y:S01]  /*4a10*/  IMAD.IADD R138, R14.reuse, 0x1, R117 ;  /* 0x000000010e8a7824 */ /* 0x040fe200078e0275 */
[----:B------:R0:W4:Y:S01]  /*4a20*/  @!P0 LDG.E.U8 R102, desc[UR14][R136.64] ;  /* 0x0000000e88668981 */ /* 0x000122000c1e1100 */
[----:B------:R-:W-:Y:S01]  /*4a30*/  PRMT R227, RZ, 0x7610, R227 ;  /* 0x00007610ffe37816 */ /* 0x000fe200000000e3 */
[C---:B------:R-:W-:Y:S01]  /*4a40*/  IMAD.IADD R132, R14.reuse, 0x1, R157 ;  /* 0x000000010e847824 */ /* 0x040fe200078e029d */
[C---:B------:R-:W-:Y:S01]  /*4a50*/  IADD3 RZ, P2, R14.reuse, R149, RZ ;  /* 0x000000950eff7210 */ /* 0x040fe20007f5e0ff */
[----:B------:R5:W4:Y:S01]  /*4a60*/  @!P0 LDG.E.U8 R94, desc[UR14][R138.64] ;  /* 0x0000000e8a5e8981 */ /* 0x000b22000c1e1100 */
[----:B-1----:R-:W-:-:S03]  /*4a70*/  IADD3 R134, P1, R14, R207, RZ ;  /* 0x000000cf0e867210 */ /* 0x002fc60007f3e0ff */
[----:B------:R1:W4:Y:S02]  /*4a80*/  @!P0 LDG.E.U8 R227, desc[UR14][R132.64] ;  /* 0x0000000e84e38981 */ /* 0x000324000c1e1100 */
[----:B------:R-:W-:Y:S01]  /*4a90*/  IMAD.X R135, R10, 0x1, R195, P1 ;  /* 0x000000010a877824 */ /* 0x000fe200008e06c3 */
[----:B0-----:R-:W-:Y:S02]  /*4aa0*/  IADD3 R136, P1, R14, R209, RZ ;  /* 0x000000d10e887210 */ /* 0x001fe40007f3e0ff */
[----:B------:R-:W-:Y:S01]  /*4ab0*/  PRMT R106, RZ, 0x7610, R106 ;  /* 0x00007610ff6a7816 */ /* 0x000fe2000000006a */
[C---:B-----5:R-:W-:Y:S01]  /*4ac0*/  IMAD.X R139, R10.reuse, 0x1, R103, P2 ;  /* 0x000000010a8b7824 */ /* 0x060fe200010e0667 */
[----:B------:R-:W-:Y:S01]  /*4ad0*/  PRMT R100, RZ, 0x7610, R100 ;  /* 0x00007610ff647816 */ /* 0x000fe20000000064 */
[----:B------:R-:W-:Y:S01]  /*4ae0*/  IMAD.X R137, R10, 0x1, R191, P1 ;  /* 0x000000010a897824 */ /* 0x000fe200008e06bf */
[C---:B-1----:R-:W-:Y:S01]  /*4af0*/  IADD3 R132, P1, R14.reuse, R213, RZ ;  /* 0x000000d50e847210 */ /* 0x042fe20007f3e0ff */
[C---:B------:R-:W-:Y:S01]  /*4b00*/  IMAD.IADD R138, R14.reuse, 0x1, R149 ;  /* 0x000000010e8a7824 */ /* 0x040fe200078e0295 */
[----:B------:R-:W-:Y:S01]  /*4b10*/  IADD3 R250, P2, R14, R205, RZ ;  /* 0x000000cd0efa7210 */ /* 0x000fe20007f5e0ff */
[----:B------:R0:W5:Y:S01]  /*4b20*/  @!P0 LDG.E.U8 R106, desc[UR14][R134.64] ;  /* 0x0000000e866a8981 */ /* 0x000162000c1e1100 */
[----:B------:R-:W-:Y:S01]  /*4b30*/  PRMT R229, RZ, 0x7610, R229 ;  /* 0x00007610ffe57816 */ /* 0x000fe200000000e5 */
[----:B------:R-:W-:-:S02]  /*4b40*/  IMAD.X R133, R10, 0x1, R183, P1 ;  /* 0x000000010a857824 */ /* 0x000fc400008e06b7 */
[----:B------:R1:W5:Y:S01]  /*4b50*/  @!P0 LDG.E.U8 R100, desc[UR14][R138.64] ;  /* 0x0000000e8a648981 */ /* 0x000362000c1e1100 */
[----:B------:R-:W-:Y:S01]  /*4b60*/  IMAD.X R251, R10, 0x1, R199, P2 ;  /* 0x000000010afb7824 */ /* 0x000fe200010e06c7 */
[----:B------:R-:W-:Y:S02]  /*4b70*/  PRMT R108, RZ, 0x7610, R108 ;  /* 0x00007610ff6c7816 */ /* 0x000fe4000000006c */
[----:B------:R1:W5:Y:S01]  /*4b80*/  @!P0 LDG.E.U8 R229, desc[UR14][R136.64] ;  /* 0x0000000e88e58981 */ /* 0x000362000c1e1100 */
[C---:B0-----:R-:W-:Y:S02]  /*4b90*/  IADD3 R134, P1, R14.reuse, R215, RZ ;  /* 0x000000d70e867210 */ /* 0x041fe40007f3e0ff */
[----:B-1----:R-:W-:-:S03]  /*4ba0*/  IADD3 R138, P2, R14, R211, RZ ;  /* 0x000000d30e8a7210 */ /* 0x002fc60007f5e0ff */
[----:B------:R-:W-:Y:S01]  /*4bb0*/  IMAD.X R135, R10, 0x1, R179, P1 ;  /* 0x000000010a877824 */ /* 0x000fe200008e06b3 */
[----:B------:R-:W-:Y:S01]  /*4bc0*/  IADD3 R136, P1, R14, R201, RZ ;  /* 0x000000c90e887210 */ /* 0x000fe20007f3e0ff */
[----:B------:R-:W-:Y:S01]  /*4bd0*/  IMAD.X R139, R10, 0x1, R187, P2 ;  /* 0x000000010a8b7824 */ /* 0x000fe200010e06bb */
[----:B------:R-:W-:-:S03]  /*4be0*/  PRMT R110, RZ, 0x7610, R110 ;  /* 0x00007610ff6e7816 */ /* 0x000fc6000000006e */
[----:B------:R-:W-:Y:S01]  /*4bf0*/  IMAD.X R137, R10, 0x1, R171, P1 ;  /* 0x000000010a897824 */ /* 0x000fe200008e06ab */
[----:B------:R0:W5:Y:S01]  /*4c00*/  @!P0 LDG.E.U8 R108, desc[UR14][R138.64] ;  /* 0x0000000e8a6c8981 */ /* 0x000162000c1e1100 */
[----:B------:R-:W-:-:S03]  /*4c10*/  PRMT R112, RZ, 0x7610, R112 ;  /* 0x00007610ff707816 */ /* 0x000fc60000000070 */
[----:B------:R1:W5:Y:S01]  /*4c20*/  @!P0 LDG.E.U8 R110, desc[UR14][R132.64] ;  /* 0x0000000e846e8981 */ /* 0x000362000c1e1100 */
[----:B------:R-:W-:-:S03]  /*4c30*/  PRMT R114, RZ, 0x7610, R114 ;  /* 0x00007610ff727816 */ /* 0x000fc60000000072 */
[----:B------:R1:W5:Y:S01]  /*4c40*/  @!P0 LDG.E.U8 R112, desc[UR14][R134.64] ;  /* 0x0000000e86708981 */ /* 0x000362000c1e1100 */
[----:B0-----:R-:W-:-:S03]  /*4c50*/  IADD3 R138, P1, R14, R197, RZ ;  /* 0x000000c50e8a7210 */ /* 0x001fc60007f3e0ff */
[----:B------:R0:W5:Y:S02]  /*4c60*/  @!P0 LDG.E.U8 R114, desc[UR14][R136.64] ;  /* 0x0000000e88728981 */ /* 0x000164000c1e1100 */
[----:B------:R-:W-:Y:S01]  /*4c70*/  IMAD.X R139, R10, 0x1, R167, P1 ;  /* 0x000000010a8b7824 */ /* 0x000fe200008e06a7 */
[----:B-1----:R-:W-:-:S05]  /*4c80*/  IADD3 R132, P1, R14, R193, RZ ;  /* 0x000000c10e847210 */ /* 0x002fca0007f3e0ff */
[----:B------:R-:W-:Y:S01]  /*4c90*/  IMAD.X R133, R10, 0x1, R163, P1 ;  /* 0x000000010a857824 */ /* 0x000fe200008e06a3 */
[----:B------:R-:W-:Y:S02]  /*4ca0*/  IADD3 R134, P1, R14, R189, RZ ;  /* 0x000000bd0e867210 */ /* 0x000fe40007f3e0ff */
[----:B------:R-:W-:-:S03]  /*4cb0*/  PRMT R116, RZ, 0x7610, R116 ;  /* 0x00007610ff747816 */ /* 0x000fc60000000074 */
[----:B------:R-:W-:Y:S01]  /*4cc0*/  IMAD.X R135, R10, 0x1, R159, P1 ;  /* 0x000000010a877824 */ /* 0x000fe200008e069f */
[----:B0-----:R-:W-:Y:S02]  /*4cd0*/  IADD3 R136, P1, R14, R185, RZ ;  /* 0x000000b90e887210 */ /* 0x001fe40007f3e0ff */
[----:B------:R0:W5:Y:S01]  /*4ce0*/  @!P0 LDG.E.U8 R116, desc[UR14][R138.64] ;  /* 0x0000000e8a748981 */ /* 0x000162000c1e1100 */
[----:B------:R-:W-:Y:S02]  /*4cf0*/  PRMT R118, RZ, 0x7610, R118 ;  /* 0x00007610ff767816 */ /* 0x000fe40000000076 */
[----:B------:R-:W-:Y:S01]  /*4d00*/  IMAD.X R137, R10, 0x1, R155, P1 ;  /* 0x000000010a897824 */ /* 0x000fe200008e069b */
[----:B------:R-:W-:-:S03]  /*4d10*/  PRMT R233, RZ, 0x7610, R233 ;  /* 0x00007610ffe97816 */ /* 0x000fc600000000e9 */
[----:B------:R1:W5:Y:S01]  /*4d20*/  @!P0 LDG.E.U8 R118, desc[UR14][R132.64] ;  /* 0x0000000e84768981 */ /* 0x000362000c1e1100 */
[----:B0-----:R-:W-:-:S03]  /*4d30*/  IADD3 R138, P1, R14, R181, RZ ;  /* 0x000000b50e8a7210 */ /* 0x001fc60007f3e0ff */
[----:B------:R0:W5:Y:S02]  /*4d40*/  @!P0 LDG.E.U8 R233, desc[UR14][R134.64] ;  /* 0x0000000e86e98981 */ /* 0x000164000c1e1100 */
[----:B------:R-:W-:Y:S01]  /*4d50*/  IMAD.X R139, R10, 0x1, R151, P1 ;  /* 0x000000010a8b7824 */ /* 0x000fe200008e0697 */
[----:B-1----:R-:W-:Y:S02]  /*4d60*/  IADD3 R132, P1, R14, R177, RZ ;  /* 0x000000b10e847210 */ /* 0x002fe40007f3e0ff */
        /* <DEDUP_REMOVED lines=9> */
[----:B------:R0:W5:Y:S01]  /*4e00*/  @!P0 LDG.E.U8 R124, desc[UR14][R132.64] ;  /* 0x0000000e847c8981 */ /* 0x000162000c1e1100 */
[----:B------:R-:W-:Y:S01]  /*4e10*/  PRMT R104, RZ, 0x7610, R104 ;  /* 0x00007610ff687816 */ /* 0x000fe20000000068 */
[----:B------:R-:W-:Y:S01]  /*4e20*/  IMAD.X R137, R10, 0x1, R119, P1 ;  /* 0x000000010a897824 */ /* 0x000fe200008e0677 */
[----:B-1----:R-:W-:-:S04]  /*4e30*/  IADD3 R138, P1, R14, R161, RZ ;  /* 0x000000a10e8a7210 */ /* 0x002fc80007f3e0ff */
[----:B------:R1:W5:Y:S01]  /*4e40*/  @!P0 LDG.E.U8 R104, desc[UR14][R250.64] ;  /* 0x0000000efa688981 */ /* 0x000362000c1e1100 */
[----:B------:R-:W-:Y:S01]  /*4e50*/  PRMT R235, RZ, 0x7610, R235 ;  /* 0x00007610ffeb7816 */ /* 0x000fe200000000eb */
[----:B------:R-:W-:Y:S01]  /*4e60*/  IMAD.X R139, R10, 0x1, R115, P1 ;  /* 0x000000010a8b7824 */ /* 0x000fe200008e0673 */
[----:B0-----:R-:W-:-:S04]  /*4e70*/  IADD3 R132, P1, R14, R169, RZ ;  /* 0x000000a90e847210 */ /* 0x001fc80007f3e0ff */
[----:B------:R0:W5:Y:S01]  /*4e80*/  @!P0 LDG.E.U8 R235, desc[UR14][R134.64] ;  /* 0x0000000e86eb8981 */ /* 0x000162000c1e1100 */
[----:B-1----:R-:W-:Y:S01]  /*4e90*/  IADD3 R250, P2, R14, R217, RZ ;  /* 0x000000d90efa7210 */ /* 0x002fe20007f5e0ff */
[C---:B------:R-:W-:Y:S01]  /*4ea0*/  IMAD.X R133, R10.reuse, 0x1, R123, P1 ;  /* 0x000000010a857824 */ /* 0x040fe200008e067b */
[----:B------:R-:W-:Y:S02]  /*4eb0*/  PRMT R231, RZ, 0x7610, R231 ;  /* 0x00007610ffe77816 */ /* 0x000fe400000000e7 */
[----:B------:R-:W-:Y:S01]  /*4ec0*/  PRMT R128, RZ, 0x7610, R128 ;  /* 0x00007610ff807816 */ /* 0x000fe20000000080 */
[----:B------:R-:W-:Y:S01]  /*4ed0*/  IMAD.X R251, R10, 0x1, R175, P2 ;  /* 0x000000010afb7824 */ /* 0x000fe200010e06af */
[----:B0-----:R-:W-:Y:S02]  /*4ee0*/  IADD3 R134, P1, R14, R11, RZ ;  /* 0x0000000b0e867210 */ /* 0x001fe40007f3e0ff */
[----:B------:R-:W-:Y:S02]  /*4ef0*/  PRMT R126, RZ, 0x7610, R126 ;  /* 0x00007610ff7e7816 */ /* 0x000fe4000000007e */
[----:B------:R-:W5:Y:S01]  /*4f00*/  @!P0 LDG.E.U8 R231, desc[UR14][R250.64] ;  /* 0x0000000efae78981 */ /* 0x000f62000c1e1100 */
[----:B------:R-:W-:Y:S01]  /*4f10*/  PRMT R130, RZ, 0x7610, R130 ;  /* 0x00007610ff827816 */ /* 0x000fe20000000082 */
[----:B------:R-:W-:Y:S01]  /*4f20*/  IMAD.X R135, R10, 0x1, R219, P1 ;  /* 0x000000010a877824 */ /* 0x000fe200008e06db */
[----:B------:R-:W-:Y:S01]  /*4f30*/  PRMT R148, RZ, 0x7610, R148 ;  /* 0x00007610ff947816 */ /* 0x000fe20000000094 */
[----:B------:R0:W5:Y:S04]  /*4f40*/  @!P0 LDG.E.U8 R128, desc[UR14][R138.64] ;  /* 0x0000000e8a808981 */ /* 0x000168000c1e1100 */
[----:B------:R-:W5:Y:S04]  /*4f50*/  @!P0 LDG.E.U8 R126, desc[UR14][R136.64] ;  /* 0x0000000e887e8981 */ /* 0x000f68000c1e1100 */
[----:B------:R1:W5:Y:S04]  /*4f60*/  @!P0 LDG.E.U8 R130, desc[UR14][R132.64] ;  /* 0x0000000e84828981 */ /* 0x000368000c1e1100 */
[----:B------:R3:W5:Y:S01]  /*4f70*/  @!P0 LDG.E.U8 R148, desc[UR14][R134.64] ;  /* 0x0000000e86948981 */ /* 0x000762000c1e1100 */
[----:B0-----:R-:W-:-:S02]  /*4f80*/  LOP3.LUT R138, R152, 0xffff, RZ, 0xc0, !PT ;  /* 0x0000ffff988a7812 */ /* 0x001fc400078ec0ff */
[----:B------:R-:W-:Y:S02]  /*4f90*/  LOP3.LUT R243, R243, 0xffff, RZ, 0xc0, !PT ;  /* 0x0000fffff3f37812 */ /* 0x000fe400078ec0ff */
[----:B------:R-:W-:Y:S02]  /*4fa0*/  LOP3.LUT R152, R194, 0xffff, RZ, 0xc0, !PT ;  /* 0x0000ffffc2987812 */ /* 0x000fe400078ec0ff */
[----:B-1----:R-:W-:Y:S02]  /*4fb0*/  LOP3.LUT R132, R206, 0xffff, RZ, 0xc0, !PT ;  /* 0x0000ffffce847812 */ /* 0x002fe400078ec0ff */
[----:B------:R-:W-:Y:S02]  /*4fc0*/  LOP3.LUT R133, R142, 0xffff, RZ, 0xc0, !PT ;  /* 0x0000ffff8e857812 */ /* 0x000fe400078ec0ff */
[----:B------:R-:W-:Y:S02]  /*4fd0*/  PRMT R138, R138, 0x3340, R243 ;  /* 0x000033408a8a7816 */ /* 0x000fe400000000f3 */
[----:B---3--:R-:W-:-:S02]  /*4fe0*/  LOP3.LUT R243, R238, 0xffff, RZ, 0xc0, !PT ;  /* 0x0000ffffeef37812 */ /* 0x008fc400078ec0ff */
[----:B------:R-:W-:Y:S02]  /*4ff0*/  LOP3.LUT R140, R140, 0xffff, RZ, 0xc0, !PT ;  /* 0x0000ffff8c8c7812 */ /* 0x000fe400078ec0ff */
[----:B------:R-:W-:Y:S02]  /*5000*/  LOP3.LUT R141, R141, 0xffff, RZ, 0xc0, !PT ;  /* 0x0000ffff8d8d7812 */ /* 0x000fe400078ec0ff */
[----:B------:R-:W-:Y:S02]  /*5010*/  LOP3.LUT R146, R146, 0xffff, RZ, 0xc0, !PT ;  /* 0x0000ffff92927812 */ /* 0x000fe400078ec0ff */
[----:B------:R-:W-:Y:S02]  /*5020*/  LOP3.LUT R143, R143, 0xffff, RZ, 0xc0, !PT ;  /* 0x0000ffff8f8f7812 */ /* 0x000fe400078ec0ff */
[----:B------:R-:W-:Y:S02]  /*5030*/  PRMT R132, R132, 0x3340, R133 ;  /* 0x0000334084847816 */ /* 0x000fe40000000085 */
[----:B------:R-:W-:-:S02]  /*5040*/  LOP3.LUT R133, R204, 0xffff, RZ, 0xc0, !PT ;  /* 0x0000ffffcc857812 */ /* 0x000fc400078ec0ff */
[----:B------:R-:W-:Y:S02]  /*5050*/  LOP3.LUT R144, R144, 0xffff, RZ, 0xc0, !PT ;  /* 0x0000ffff90907812 */ /* 0x000fe400078ec0ff */
[----:B------:R-:W-:Y:S02]  /*5060*/  LOP3.LUT R137, R162, 0xffff, RZ, 0xc0, !PT ;  /* 0x0000ffffa2897812 */ /* 0x000fe400078ec0ff */
[----:B------:R-:W-:Y:S02]  /*5070*/  PRMT R152, R152, 0x3340, R243 ;  /* 0x0000334098987816 */ /* 0x000fe400000000f3 */
[----:B------:R-:W-:Y:S02]  /*5080*/  LOP3.LUT R134, R202, 0xffff, RZ, 0xc0, !PT ;  /* 0x0000ffffca867812 */ /* 0x000fe400078ec0ff */
[----:B------:R-:W-:Y:S02]  /*5090*/  LOP3.LUT R247, R247, 0xffff, RZ, 0xc0, !PT ;  /* 0x0000fffff7f77812 */ /* 0x000fe400078ec0ff */
[----:B------:R-:W-:-:S02]  /*50a0*/  LOP3.LUT R162, R190, 0xffff, RZ, 0xc0, !PT ;  /* 0x0000ffffbea27812 */ /* 0x000fc400078ec0ff */
[----:B------:R-:W-:Y:S02]  /*50b0*/  LOP3.LUT R243, R232, 0xffff, RZ, 0xc0, !PT ;  /* 0x0000ffffe8f37812 */ /* 0x000fe400078ec0ff */
[----:B------:R-:W-:Y:S02]  /*50c0*/  PRMT R140, R140, 0x3340, R141 ;  /* 0x000033408c8c7816 */ /* 0x000fe4000000008d */
[----:B------:R-:W-:Y:S02]  /*50d0*/  PRMT R141, R146, 0x3340, R143 ;  /* 0x00003340928d7816 */ /* 0x000fe4000000008f */
[----:B------:R-:W-:Y:S02]  /*50e0*/  PRMT R133, R133, 0x3340, R144 ;  /* 0x0000334085857816 */ /* 0x000fe40000000090 */
[----:B------:R-:W-:Y:S02]  /*50f0*/  LOP3.LUT R146, R164, 0xffff, RZ, 0xc0, !PT ;  /* 0x0000ffffa4927812 */ /* 0x000fe400078ec0ff */
[----:B------:R-:W-:-:S02]  /*5100*/  LOP3.LUT R239, R239, 0xffff, RZ, 0xc0, !PT ;  /* 0x0000ffffefef7812 */ /* 0x000fc400078ec0ff */
[----:B------:R-:W-:Y:S02]  /*5110*/  PRMT R134, R134, 0x3340, R247 ;  /* 0x0000334086867816 */ /* 0x000fe400000000f7 */
[----:B------:R-:W-:Y:S02]  /*5120*/  LOP3.LUT R144, R196, 0xffff, RZ, 0xc0, !PT ;  /* 0x0000ffffc4907812 */ /* 0x000fe400078ec0ff */
[----:B------:R-:W-:Y:S02]  /*5130*/  LOP3.LUT R241, R241, 0xffff, RZ, 0xc0, !PT ;  /* 0x0000fffff1f17812 */ /* 0x000fe400078ec0ff */
[----:B------:R-:W-:Y:S02]  /*5140*/  PRMT R162, R162, 0x3340, R243 ;  /* 0x00003340a2a27816 */ /* 0x000fe400000000f3 */
[----:B------:R-:W-:Y:S02]  /*5150*/  LOP3.LUT R158, R158, 0xffff, RZ, 0xc0, !PT ;  /* 0x0000ffff9e9e7812 */ /* 0x000fe400078ec0ff */
[----:B------:R-:W-:-:S02]  /*5160*/  LOP3.LUT R243, R228, 0xffff, RZ, 0xc0, !PT ;  /* 0x0000ffffe4f37812 */ /* 0x000fc400078ec0ff */
[----:B------:R-:W-:Y:S02]  /*5170*/  LOP3.LUT R186, R186, 0xffff, RZ, 0xc0, !PT ;  /* 0x0000ffffbaba7812 */ /* 0x000fe400078ec0ff */
[----:B------:R-:W-:Y:S02]  /*5180*/  LOP3.LUT R247, R224, 0xffff, RZ, 0xc0, !PT ;  /* 0x0000ffffe0f77812 */ /* 0x000fe400078ec0ff */
[----:B------:R-:W-:Y:S02]  /*5190*/  LOP3.LUT R142, R182, 0xffff, RZ, 0xc0, !PT ;  /* 0x0000ffffb68e7812 */ /* 0x000fe400078ec0ff */
[----:B------:R-:W-:Y:S02]  /*51a0*/  LOP3.LUT R145, R145, 0xffff, RZ, 0xc0, !PT ;  /* 0x0000ffff91917812 */ /* 0x000fe400078ec0ff */
[----:B------:R-:W-:Y:S02]  /*51b0*/  PRMT R146, R146, 0x3340, R239 ;  /* 0x0000334092927816 */ /* 0x000fe400000000ef */
[----:B------:R-:W-:-:S02]  /*51c0*/  PRMT R144, R144, 0x3340, R241 ;  /* 0x0000334090907816 */ /* 0x000fc400000000f1 */
[----:B------:R-:W-:Y:S02]  /*51d0*/  LOP3.LUT R154, R154, 0xffff, RZ, 0xc0, !PT ;  /* 0x0000ffff9a9a7812 */ /* 0x000fe400078ec0ff */
[----:B------:R-:W-:Y:S02]  /*51e0*/  LOP3.LUT R239, R236, 0xffff, RZ, 0xc0, !PT ;  /* 0x0000ffffecef7812 */ /* 0x000fe400078ec0ff */
[----:B------:R-:W-:Y:S02]  /*51f0*/  LOP3.LUT R164, R156, 0xffff, RZ, 0xc0, !PT ;  /* 0x0000ffff9ca47812 */ /* 0x000fe400078ec0ff */
[----:B------:R-:W-:Y:S02]  /*5200*/  LOP3.LUT R136, R200, 0xffff, RZ, 0xc0, !PT ;  /* 0x0000ffffc8887812 */ /* 0x000fe400078ec0ff */
[----:B------:R-:W-:Y:S02]  /*5210*/  LOP3.LUT R245, R245, 0xffff, RZ, 0xc0, !PT ;  /* 0x0000fffff5f57812 */ /* 0x000fe400078ec0ff */
[----:B------:R-:W-:-:S02]  /*5220*/  LOP3.LUT R168, R168, 0xffff, RZ, 0xc0, !PT ;  /* 0x0000ffffa8a87812 */ /* 0x000fc400078ec0ff */
[----:B------:R-:W-:Y:S02]  /*5230*/  LOP3.LUT R241, R234, 0xffff, RZ, 0xc0, !PT ;  /* 0x0000ffffeaf17812 */ /* 0x000fe400078ec0ff */
[----:B------:R-:W-:Y:S02]  /*5240*/  PRMT R156, R158, 0x3340, R243 ;  /* 0x000033409e9c7816 */ /* 0x000fe400000000f3 */
[----:B------:R-:W-:Y:S02]  /*5250*/  PRMT R186, R186, 0x3340, R247 ;  /* 0x00003340baba7816 */ /* 0x000fe400000000f7 */
[----:B------:R-:W-:Y:S02]  /*5260*/  LOP3.LUT R180, R180, 0xffff, RZ, 0xc0, !PT ;  /* 0x0000ffffb4b47812 */ /* 0x000fe400078ec0ff */
[----:B------:R-:W-:Y:S02]  /*5270*/  LOP3.LUT R251, R216, 0xffff, RZ, 0xc0, !PT ;  /* 0x0000ffffd8fb7812 */ /* 0x000fe400078ec0ff */
[----:B------:R-:W-:-:S02]  /*5280*/  LOP3.LUT R170, R170, 0xffff, RZ, 0xc0, !PT ;  /* 0x0000ffffaaaa7812 */ /* 0x000fc400078ec0ff */
[----:B------:R-:W-:Y:S02]  /*5290*/  LOP3.LUT R247, R220, 0xffff, RZ, 0xc0, !PT ;  /* 0x0000ffffdcf77812 */ /* 0x000fe400078ec0ff */
[----:B--2---:R-:W-:Y:S02]  /*52a0*/  LOP3.LUT R158, R147, 0xffff, RZ, 0xc0, !PT ;  /* 0x0000ffff939e7812 */ /* 0x004fe400078ec0ff */
[----:B------:R-:W-:Y:S02]  /*52b0*/  PRMT R142, R142, 0x3340, R145 ;  /* 0x000033408e8e7816 */ /* 0x000fe40000000091 */
[----:B------:R-:W-:Y:S02]  /*52c0*/  LOP3.LUT R143, R172, 0xffff, RZ, 0xc0, !PT ;  /* 0x0000ffffac8f7812 */ /* 0x000fe400078ec0ff */
[----:B------:R-:W-:Y:S02]  /*52d0*/  LOP3.LUT R248, R248, 0xffff, RZ, 0xc0, !PT ;  /* 0x0000fffff8f87812 */ /* 0x000fe400078ec0ff */
[----:B------:R-:W-:-:S02]  /*52e0*/  LOP3.LUT R135, R174, 0xffff, RZ, 0xc0, !PT ;  /* 0x0000ffffae877812 */ /* 0x000fc400078ec0ff */
[----:B------:R-:W-:Y:S02]  /*52f0*/  LOP3.LUT R246, R246, 0xffff, RZ, 0xc0, !PT ;  /* 0x0000fffff6f67812 */ /* 0x000fe400078ec0ff */
[----:B------:R-:W-:Y:S02]  /*5300*/  LOP3.LUT R178, R178, 0xffff, RZ, 0xc0, !PT ;  /* 0x0000ffffb2b27812 */ /* 0x000fe400078ec0ff */
[----:B------:R-:W-:Y:S02]  /*5310*/  LOP3.LUT R147, R176, 0xffff, RZ, 0xc0, !PT ;  /* 0x0000ffffb0937812 */ /* 0x000fe400078ec0ff */
[----:B------:R-:W-:Y:S02]  /*5320*/  LOP3.LUT R244, R244, 0xffff, RZ, 0xc0, !PT ;  /* 0x0000fffff4f47812 */ /* 0x000fe400078ec0ff */
[----:B------:R-:W-:Y:S02]  /*5330*/  LOP3.LUT R139, R198, 0xffff, RZ, 0xc0, !PT ;  /* 0x0000ffffc68b7812 */ /* 0x000fe400078ec0ff */
[----:B------:R-:W-:-:S02]  /*5340*/  LOP3.LUT R242, R242, 0xffff, RZ, 0xc0, !PT ;  /* 0x0000fffff2f27812 */ /* 0x000fc400078ec0ff */
[----:B------:R-:W-:Y:S02]  /*5350*/  LOP3.LUT R145, R166, 0xffff, RZ, 0xc0, !PT ;  /* 0x0000ffffa6917812 */ /* 0x000fe400078ec0ff */
[----:B------:R-:W-:Y:S02]  /*5360*/  LOP3.LUT R240, R240, 0xffff, RZ, 0xc0, !PT ;  /* 0x0000fffff0f07812 */ /* 0x000fe400078ec0ff */
[----:B------:R-:W-:Y:S02]  /*5370*/  PRMT R154, R154, 0x3340, R239 ;  /* 0x000033409a9a7816 */ /* 0x000fe400000000ef */
[----:B------:R-:W-:Y:S02]  /*5380*/  PRMT R136, R136, 0x3340, R245 ;  /* 0x0000334088887816 */ /* 0x000fe400000000f5 */
[----:B------:R-:W-:Y:S02]  /*5390*/  PRMT R239, R168, 0x3340, R241 ;  /* 0x00003340a8ef7816 */ /* 0x000fe400000000f1 */
[----:B------:R-:W-:-:S02]  /*53a0*/  PRMT R180, R180, 0x3340, R251 ;  /* 0x00003340b4b47816 */ /* 0x000fc400000000fb */
[----:B------:R-:W-:Y:S02]  /*53b0*/  LOP3.LUT R192, R192, 0xffff, RZ, 0xc0, !PT ;  /* 0x0000ffffc0c07812 */ /* 0x000fe400078ec0ff */
[----:B------:R-:W-:Y:S02]  /*53c0*/  LOP3.LUT R237, R237, 0xffff, RZ, 0xc0, !PT ;  /* 0x0000ffffeded7812 */ /* 0x000fe400078ec0ff */
[----:B------:R-:W-:Y:S02]  /*53d0*/  LOP3.LUT R188, R188, 0xffff, RZ, 0xc0, !PT ;  /* 0x0000ffffbcbc7812 */ /* 0x000fe400078ec0ff */
[----:B------:R-:W-:Y:S02]  /*53e0*/  LOP3.LUT R241, R230, 0xffff, RZ, 0xc0, !PT ;  /* 0x0000ffffe6f17812 */ /* 0x000fe400078ec0ff */
[----:B------:R-:W-:Y:S02]  /*53f0*/  LOP3.LUT R245, R226, 0xffff, RZ, 0xc0, !PT ;  /* 0x0000ffffe2f57812 */ /* 0x000fe400078ec0ff */
[----:B------:R-:W-:-:S02]  /*5400*/  PRMT R170, R170, 0x3340, R247 ;  /* 0x00003340aaaa7816 */ /* 0x000fc400000000f7 */
[----:B------:R-:W-:Y:S02]  /*5410*/  LOP3.LUT R150, R150, 0xffff, RZ, 0xc0, !PT ;  /* 0x0000ffff96967812 */ /* 0x000fe400078ec0ff */
[----:B------:R-:W-:Y:S02]  /*5420*/  LOP3.LUT R251, R212, 0xffff, RZ, 0xc0, !PT ;  /* 0x0000ffffd4fb7812 */ /* 0x000fe400078ec0ff */
[----:B------:R-:W-:Y:S02]  /*5430*/  PRMT R143, R143, 0x3340, R248 ;  /* 0x000033408f8f7816 */ /* 0x000fe400000000f8 */
[----:B------:R-:W-:Y:S02]  /*5440*/  PRMT R135, R135, 0x3340, R246 ;  /* 0x0000334087877816 */ /* 0x000fe400000000f6 */
[----:B------:R-:W-:Y:S02]  /*5450*/  LOP3.LUT R184, R184, 0xffff, RZ, 0xc0, !PT ;  /* 0x0000ffffb8b87812 */ /* 0x000fe400078ec0ff */
[----:B------:R-:W-:-:S02]  /*5460*/  LOP3.LUT R243, R222, 0xffff, RZ, 0xc0, !PT ;  /* 0x0000ffffdef37812 */ /* 0x000fc400078ec0ff */
[----:B------:R-:W-:Y:S02]  /*5470*/  LOP3.LUT R160, R160, 0xffff, RZ, 0xc0, !PT ;  /* 0x0000ffffa0a07812 */ /* 0x000fe400078ec0ff */
[----:B------:R-:W-:Y:S02]  /*5480*/  LOP3.LUT R249, R218, 0xffff, RZ, 0xc0, !PT ;  /* 0x0000ffffdaf97812 */ /* 0x000fe400078ec0ff */
[----:B------:R-:W-:Y:S02]  /*5490*/  LOP3.LUT R208, R208, 0xffff, RZ, 0xc0, !PT ;  /* 0x0000ffffd0d07812 */ /* 0x000fe400078ec0ff */
[----:B------:R-:W-:Y:S02]  /*54a0*/  LOP3.LUT R247, R214, 0xffff, RZ, 0xc0, !PT ;  /* 0x0000ffffd6f77812 */ /* 0x000fe400078ec0ff */
[----:B------:R-:W-:Y:S02]  /*54b0*/  LOP3.LUT R210, R210, 0xffff, RZ, 0xc0, !PT ;  /* 0x0000ffffd2d27812 */ /* 0x000fe400078ec0ff */
[----:B------:R-:W-:-:S02]  /*54c0*/  PRMT R147, R178, 0x3340, R147 ;  /* 0x00003340b2937816 */ /* 0x000fc40000000093 */
[----:B------:R-:W-:Y:S02]  /*54d0*/  PRMT R137, R137, 0x3340, R244 ;  /* 0x0000334089897816 */ /* 0x000fe400000000f4 */
[----:B------:R-:W-:Y:S02]  /*54e0*/  PRMT R139, R139, 0x3340, R242 ;  /* 0x000033408b8b7816 */ /* 0x000fe400000000f2 */
[----:B------:R-:W-:Y:S02]  /*54f0*/  PRMT R145, R145, 0x3340, R240 ;  /* 0x0000334091917816 */ /* 0x000fe400000000f0 */
[----:B------:R-:W-:Y:S02]  /*5500*/  PRMT R237, R192, 0x3340, R237 ;  /* 0x00003340c0ed7816 */ /* 0x000fe400000000ed */
[----:B------:R-:W-:Y:S02]  /*5510*/  PRMT R241, R188, 0x3340, R241 ;  /* 0x00003340bcf17816 */ /* 0x000fe400000000f1 */
        /* <DEDUP_REMOVED lines=17> */
[----:B------:R-:W-:Y:S01]  /*5630*/  PRMT R139, R156, 0x5410, R245 ;  /* 0x000054109c8b7816 */ /* 0x000fe200000000f5 */
[----:B------:R-:W-:Y:S01]  /*5640*/  STS.128 [R12+UR12], R140 ;  /* 0x0000008c0c007988 */ /* 0x000fe20008000c0c */
[----:B------:R-:W-:-:S02]  /*5650*/  PRMT R144, R186, 0x5410, R243 ;  /* 0x00005410ba907816 */ /* 0x000fc400000000f3 */
[----:B------:R-:W-:Y:S02]  /*5660*/  PRMT R145, R170, 0x5410, R249 ;  /* 0x00005410aa917816 */ /* 0x000fe400000000f9 */
[----:B------:R-:W-:Y:S02]  /*5670*/  PRMT R146, R180, 0x5410, R247 ;  /* 0x00005410b4927816 */ /* 0x000fe400000000f7 */
[----:B------:R-:W-:Y:S01]  /*5680*/  PRMT R147, R150, 0x5410, R251 ;  /* 0x0000541096937816 */ /* 0x000fe200000000fb */
[----:B------:R0:W-:Y:S01]  /*5690*/  STS.128 [R9+UR12], R132 ;  /* 0x0000008409007988 */ /* 0x0001e20008000c0c */
[----:B------:R-:W-:-:S03]  /*56a0*/  LOP3.LUT R237, R2, 0x10, RZ, 0x3c, !PT ;  /* 0x0000001002ed7812 */ /* 0x000fc600078e3cff */
[----:B------:R-:W-:Y:S04]  /*56b0*/  STS.128 [R8+UR12], R136 ;  /* 0x0000008808007988 */ /* 0x000fe80008000c0c */
[----:B------:R-:W-:Y:S04]  /*56c0*/  STS.128 [R7+UR12], R144 ;  /* 0x0000009007007988 */ /* 0x000fe80008000c0c */
[----:B------:R-:W-:Y:S01]  /*56d0*/  STS.U8 [R2+UR12+0x2000], R221 ;  /* 0x002000dd02007988 */ /* 0x000fe2000800000c */
[C---:B0-----:R-:W-:Y:S02]  /*56e0*/  LOP3.LUT R133, R2.reuse, 0x20, RZ, 0x3c, !PT ;  /* 0x0000002002857812 */ /* 0x041fe400078e3cff */
[----:B------:R-:W-:Y:S01]  /*56f0*/  LOP3.LUT R135, R2, 0x30, RZ, 0x3c, !PT ;  /* 0x0000003002877812 */ /* 0x000fe200078e3cff */
[----:B----4-:R-:W-:Y:S04]  /*5700*/  STS.U8 [R2+UR12+0x2200], R223 ;  /* 0x002200df02007988 */ /* 0x010fe8000800000c */
[----:B------:R-:W-:Y:S04]  /*5710*/  STS.U8 [R2+UR12+0x2400], R225 ;  /* 0x002400e102007988 */ /* 0x000fe8000800000c */
[----:B------:R-:W-:Y:S04]  /*5720*/  STS.U8 [R2+UR12+0x2600], R227 ;  /* 0x002600e302007988 */ /* 0x000fe8000800000c */
[----:B-----5:R-:W-:Y:S04]  /*5730*/  STS.U8 [R2+UR12+0x2e00], R229 ;  /* 0x002e00e502007988 */ /* 0x020fe8000800000c */
[----:B------:R-:W-:Y:S04]  /*5740*/  STS.U8 [R2+UR12+0x2a00], R233 ;  /* 0x002a00e902007988 */ /* 0x000fe8000800000c */
[----:B------:R-:W-:Y:S04]  /*5750*/  STS.U8 [R2+UR12+0x2800], R235 ;  /* 0x002800eb02007988 */ /* 0x000fe8000800000c */
[----:B------:R-:W-:Y:S04]  /*5760*/  STS.U8 [R2+UR12+0x2c00], R231 ;  /* 0x002c00e702007988 */ /* 0x000fe8000800000c */
[----:B------:R0:W-:Y:S04]  /*5770*/  STS.U8 [R237+UR12+0x2080], R22 ;  /* 0x00208016ed007988 */ /* 0x0001e8000800000c */
        /* <DEDUP_REMOVED lines=22> */
[----:B------:R1:W-:Y:S01]  /*58e0*/  STS.U8 [R135+UR12+0x2f80], R148 ;  /* 0x002f809487007988 */ /* 0x0003e2000800000c */
[----:B------:R2:W-:Y:S06]  /*58f0*/  MEMBAR.ALL.CTA ;  /* 0x0000000000007992 */ /* 0x0005ec0000008000 */
[----:B--2---:R-:W2:Y:S02]  /*5900*/  FENCE.VIEW.ASYNC.S ;  /* 0x00000000000073c6 */ /* 0x004ea40000000000 */
[----:B--2---:R-:W-:Y:S06]  /*5910*/  BAR.SYNC.DEFER_BLOCKING 0x0 ;  /* 0x0000000000007b1d */ /* 0x004fec0000010000 */
[----:B------:R-:W-:Y:S01]  /*5920*/  UMOV UR4, UR13 ;  /* 0x0000000d00047c82 */ /* 0x000fe20008000000 */
[----:B------:R-:W-:Y:S01]  /*5930*/  UMOV UR5, 0x80000020 ;  /* 0x8000002000057882 */ /* 0x000fe20000000000 */
[----:B------:R-:W-:-:S06]  /*5940*/  WARPGROUP.ARRIVE ;  /* 0x00000000000079c5 */ /* 0x000fcc0000000000 */
[----:B------:R-:W-:Y:S01]  /*5950*/  QGMMA.64x64x32.F32.E5M2.E5M2 R56, gdesc[UR4], R56 ;  /* 0x00e00000043879f3 */ /* 0x000fe20008703838 */
[----:B------:R-:W-:Y:S01]  /*5960*/  UMOV UR18, UR6 ;  /* 0x0000000600127c82 */ /* 0x000fe20008000000 */
[----:B------:R-:W-:Y:S02]  /*5970*/  UMOV UR19, UR7 ;  /* 0x0000000700137c82 */ /* 0x000fe40008000000 */
[----:B------:R-:W-:Y:S04]  /*5980*/  QGMMA.64x64x32.F32.E5M2.E5M2 R56, gdesc[UR8], R56 ;  /* 0x00e00000083879f3 */ /* 0x000fe80008703838 */
[----:B------:R-:W-:Y:S01]  /*5990*/  QGMMA.64x64x32.F32.E5M2.E5M2 R24, gdesc[UR16], R24 ;  /* 0x00e00000101879f3 */ /* 0x000fe20008703818 */
[----:B------:R-:W-:Y:S01]  /*59a0*/  UMOV UR22, UR10 ;  /* 0x0000000a00167c82 */ /* 0x000fe20008000000 */
[----:B------:R-:W-:Y:S01]  /*59b0*/  UMOV UR23, UR11 ;  /* 0x0000000b00177c82 */ /* 0x000fe20008000000 */
[----:B------:R-:W-:-:S02]  /*59c0*/  USHF.R.S32.HI UR4, URZ, 0x1f, UR24 ;  /* 0x0000001f3f047899 */ /* 0x000fc40008011418 */
[----:B------:R-:W-:Y:S01]  /*59d0*/  IADD3 R211, P1, R211, UR24, RZ ;  /* 0x00000018d3d37c10 */ /* 0x000fe2000ff3e0ff */
[----:B0-----:R-:W-:-:S03]  /*59e0*/  IMAD.SHL.U32 R22, R13, 0x40, RZ ;  /* 0x000000400d167824 */ /* 0x001fc600078e00ff */
[----:B------:R-:W-:Y:S02]  /*59f0*/  IADD3.X R187, R187, UR4, RZ, P1, !PT ;  /* 0x00000004bbbb7c10 */ /* 0x000fe40008ffe4ff */
[----:B------:R-:W-:Y:S02]  /*5a00*/  IADD3 R189, P1, R189, UR24, RZ ;  /* 0x00000018bdbd7c10 */ /* 0x000fe4000ff3e0ff */
[----:B------:R-:W-:Y:S02]  /*5a10*/  IADD3 R16, P0, R22, R16, RZ ;  /* 0x0000001016107210 */ /* 0x000fe40007f1e0ff */
[----:B------:R-:W-:Y:S02]  /*5a20*/  IADD3 R11, P5, R11, UR24, RZ ;  /* 0x000000180b0b7c10 */ /* 0x000fe4000ffbe0ff */
[----:B------:R-:W-:Y:S02]  /*5a30*/  IADD3 R205, P4, R205, UR24, RZ ;  /* 0x00000018cdcd7c10 */ /* 0x000fe4000ff9e0ff */
[----:B------:R-:W-:-:S02]  /*5a40*/  IADD3 R207, P3, R207, UR24, RZ ;  /* 0x00000018cfcf7c10 */ /* 0x000fc4000ff7e0ff */
[----:B------:R-:W-:Y:S02]  /*5a50*/  IADD3 R209, P2, R209, UR24, RZ ;  /* 0x00000018d1d17c10 */ /* 0x000fe4000ff5e0ff */
[----:B------:R-:W-:Y:S01]  /*5a60*/  IADD3.X R159, R159, UR4, RZ, P1, !PT ;  /* 0x000000049f9f7c10 */ /* 0x000fe20008ffe4ff */
[----:B------:R-:W-:Y:S01]  /*5a70*/  QGMMA.64x64x32.F32.E5M2.E5M2 R24, gdesc[UR20], R24, gsb0 ;  /* 0x00e00000141879f3 */ /* 0x000fe20008003818 */
[----:B------:R-:W-:Y:S02]  /*5a80*/  IADD3 R161, P1, R161, UR24, RZ ;  /* 0x00000018a1a17c10 */ /* 0x000fe4000ff3e0ff */
[----:B------:R-:W-:Y:S02]  /*5a90*/  LEA.HI.X.SX32 R203, R22, R203, 0x1, P0 ;  /* 0x000000cb16cb7211 */ /* 0x000fe400000f0eff */
[----:B------:R-:W-:Y:S02]  /*5aa0*/  IADD3.X R219, R219, UR4, RZ, P5, !PT ;  /* 0x00000004dbdb7c10 */ /* 0x000fe4000affe4ff */
[----:B------:R-:W-:-:S02]  /*5ab0*/  IADD3.X R199, R199, UR4, RZ, P4, !PT ;  /* 0x00000004c7c77c10 */ /* 0x000fc4000a7fe4ff */
[----:B------:R-:W-:Y:S02]  /*5ac0*/  IADD3.X R195, R195, UR4, RZ, P3, !PT ;  /* 0x00000004c3c37c10 */ /* 0x000fe40009ffe4ff */
[----:B------:R-:W-:Y:S02]  /*5ad0*/  IADD3.X R191, R191, UR4, RZ, P2, !PT ;  /* 0x00000004bfbf7c10 */ /* 0x000fe400097fe4ff */
[----:B------:R-:W-:Y:S02]  /*5ae0*/  IADD3 R213, P0, R213, UR24, RZ ;  /* 0x00000018d5d57c10 */ /* 0x000fe4000ff1e0ff */
[----:B------:R-:W-:Y:S02]  /*5af0*/  IADD3 R215, P6, R215, UR24, RZ ;  /* 0x00000018d7d77c10 */ /* 0x000fe4000ffde0ff */
[----:B------:R-:W-:Y:S02]  /*5b00*/  IADD3 R217, P5, R217, UR24, RZ ;  /* 0x00000018d9d97c10 */ /* 0x000fe4000ffbe0ff */
[----:B------:R-:W-:-:S02]  /*5b10*/  IADD3 R201, P4, R201, UR24, RZ ;  /* 0x00000018c9c97c10 */ /* 0x000fc4000ff9e0ff */
[----:B------:R-:W-:Y:S02]  /*5b20*/  IADD3 R197, P3, R197, UR24, RZ ;  /* 0x00000018c5c57c10 */ /* 0x000fe4000ff7e0ff */
[----:B------:R-:W-:Y:S01]  /*5b30*/  IADD3 R193, P2, R193, UR24, RZ ;  /* 0x00000018c1c17c10 */ /* 0x000fe2000ff5e0ff */
[----:B------:R-:W-:Y:S01]  /*5b40*/  VIADD R20, R20, 0xffffffff ;  /* 0xffffffff14147836 */ /* 0x000fe20000000000 */
[----:B------:R-:W-:Y:S02]  /*5b50*/  IADD3.X R115, R115, UR4, RZ, P1, !PT ;  /* 0x0000000473737c10 */ /* 0x000fe40008ffe4ff */
[----:B------:R-:W-:Y:S02]  /*5b60*/  IADD3 R117, P1, R117, UR24, RZ ;  /* 0x0000001875757c10 */ /* 0x000fe4000ff3e0ff */
[----:B------:R-:W-:Y:S02]  /*5b70*/  IADD3.X R183, R183, UR4, RZ, P0, !PT ;  /* 0x00000004b7b77c10 */ /* 0x000fe400087fe4ff */
[----:B------:R-:W-:-:S02]  /*5b80*/  IADD3.X R179, R179, UR4, RZ, P6, !PT ;  /* 0x00000004b3b37c10 */ /* 0x000fc4000b7fe4ff */
[----:B------:R-:W-:Y:S02]  /*5b90*/  IADD3.X R175, R175, UR4, RZ, P5, !PT ;  /* 0x00000004afaf7c10 */ /* 0x000fe4000affe4ff */
[----:B------:R-:W-:Y:S02]  /*5ba0*/  IADD3.X R171, R171, UR4, RZ, P4, !PT ;  /* 0x00000004abab7c10 */ /* 0x000fe4000a7fe4ff */
[----:B------:R-:W-:Y:S02]  /*5bb0*/  IADD3.X R167, R167, UR4, RZ, P3, !PT ;  /* 0x00000004a7a77c10 */ /* 0x000fe40009ffe4ff */
[----:B------:R-:W-:Y:S02]  /*5bc0*/  IADD3.X R163, R163, UR4, RZ, P2, !PT ;  /* 0x00000004a3a37c10 */ /* 0x000fe400097fe4ff */
[----:B------:R-:W-:Y:S02]  /*5bd0*/  IADD3 R185, P0, R185, UR24, RZ ;  /* 0x00000018b9b97c10 */ /* 0x000fe4000ff1e0ff */
[----:B------:R-:W-:-:S02]  /*5be0*/  IADD3 R181, P6, R181, UR24, RZ ;  /* 0x00000018b5b57c10 */ /* 0x000fc4000ffde0ff */
[----:B------:R-:W-:Y:S02]  /*5bf0*/  IADD3 R177, P5, R177, UR24, RZ ;  /* 0x00000018b1b17c10 */ /* 0x000fe4000ffbe0ff */
[----:B------:R-:W-:Y:S02]  /*5c00*/  IADD3 R173, P4, R173, UR24, RZ ;  /* 0x00000018adad7c10 */ /* 0x000fe4000ff9e0ff */
[----:B------:R-:W-:Y:S02]  /*5c10*/  IADD3 R169, P3, R169, UR24, RZ ;  /* 0x00000018a9a97c10 */ /* 0x000fe4000ff7e0ff */
[----:B------:R-:W-:Y:S02]  /*5c20*/  IADD3 R165, P2, R165, UR24, RZ ;  /* 0x00000018a5a57c10 */ /* 0x000fe4000ff5e0ff */
[----:B------:R-:W-:Y:S02]  /*5c30*/  IADD3.X R89, R89, UR4, RZ, P1, !PT ;  /* 0x0000000459597c10 */ /* 0x000fe40008ffe4ff */
[----:B------:R-:W-:-:S02]  /*5c40*/  ISETP.NE.U32.AND P1, PT, R20, RZ, PT ;  /* 0x000000ff1400720c */ /* 0x000fc40003f25070 */
[----:B------:R-:W-:Y:S02]  /*5c50*/  IADD3.X R155, R155, UR4, RZ, P0, !PT ;  /* 0x000000049b9b7c10 */ /* 0x000fe400087fe4ff */
[----:B------:R-:W-:Y:S02]  /*5c60*/  IADD3.X R151, R151, UR4, RZ, P6, !PT ;  /* 0x0000000497977c10 */ /* 0x000fe4000b7fe4ff */
[----:B------:R-:W-:Y:S02]  /*5c70*/  IADD3.X R131, R131, UR4, RZ, P5, !PT ;  /* 0x0000000483837c10 */ /* 0x000fe4000affe4ff */
[----:B------:R-:W-:Y:S02]  /*5c80*/  IADD3.X R127, R127, UR4, RZ, P4, !PT ;  /* 0x000000047f7f7c10 */ /* 0x000fe4000a7fe4ff */
[----:B------:R-:W-:Y:S02]  /*5c90*/  IADD3.X R123, R123, UR4, RZ, P3, !PT ;  /* 0x000000047b7b7c10 */ /* 0x000fe40009ffe4ff */
[----:B------:R-:W-:-:S02]  /*5ca0*/  IADD3.X R119, R119, UR4, RZ, P2, !PT ;  /* 0x0000000477777c10 */ /* 0x000fc400097fe4ff */
[----:B------:R-:W-:Y:S02]  /*5cb0*/  IADD3 R157, P0, R157, UR24, RZ ;  /* 0x000000189d9d7c10 */ /* 0x000fe4000ff1e0ff */
[----:B------:R-:W-:Y:S02]  /*5cc0*/  IADD3 R153, P6, R153, UR24, RZ ;  /* 0x0000001899997c10 */ /* 0x000fe4000ffde0ff */
[----:B------:R-:W-:Y:S02]  /*5cd0*/  IADD3 R149, P5, R149, UR24, RZ ;  /* 0x0000001895957c10 */ /* 0x000fe4000ffbe0ff */
[----:B------:R-:W-:Y:S02]  /*5ce0*/  IADD3 R129, P4, R129, UR24, RZ ;  /* 0x0000001881817c10 */ /* 0x000fe4000ff9e0ff */
[----:B------:R-:W-:Y:S02]  /*5cf0*/  IADD3 R125, P3, R125, UR24, RZ ;  /* 0x000000187d7d7c10 */ /* 0x000fe4000ff7e0ff */
[----:B------:R-:W-:-:S02]  /*5d00*/  IADD3 R121, P2, R121, UR24, RZ ;  /* 0x0000001879797c10 */ /* 0x000fc4000ff5e0ff */
        /* <DEDUP_REMOVED lines=11> */
[----:B------:R-:W-:Y:S01]  /*5dc0*/  IADD3 R93, P2, R93, UR24, RZ ;  /* 0x000000185d5d7c10 */ /* 0x000fe2000ff5e0ff */
[----:B------:R-:W-:-:S02]  /*5dd0*/  WARPGROUP.DEPBAR.LE gsb0, 0x0 ;  /* 0x00008000000079c5 */ /* 0x000fc40000010000 */
[----:B------:R-:W-:Y:S02]  /*5de0*/  IADD3.X R3, R3, UR4, RZ, P0, !PT ;  /* 0x0000000403037c10 */ /* 0x000fe400087fe4ff */
[----:B------:R-:W-:Y:S02]  /*5df0*/  IADD3.X R23, R23, UR4, RZ, P6, !PT ;  /* 0x0000000417177c10 */ /* 0x000fe4000b7fe4ff */
[----:B------:R-:W-:Y:S02]  /*5e00*/  IADD3.X R21, R21, UR4, RZ, P5, !PT ;  /* 0x0000000415157c10 */ /* 0x000fe4000affe4ff */
[----:B------:R-:W-:Y:S02]  /*5e10*/  IADD3.X R19, R19, UR4, RZ, P4, !PT ;  /* 0x0000000413137c10 */ /* 0x000fe4000a7fe4ff */
[----:B------:R-:W-:Y:S02]  /*5e20*/  IADD3.X R17, R17, UR4, RZ, P3, !PT ;  /* 0x0000000411117c10 */ /* 0x000fe40009ffe4ff */
[----:B------:R-:W-:Y:S01]  /*5e30*/  IADD3.X R15, R15, UR4, RZ, P2, !PT ;  /* 0x000000040f0f7c10 */ /* 0x000fe200097fe4ff */
[----:B------:R-:W-:Y:S01]  /*5e40*/  VIADD R18, R18, 0xffffffc0 ;  /* 0xffffffc012127836 */ /* 0x000fe20000000000 */
[----:B-1----:R-:W-:Y:S06]  /*5e50*/  @P1 BRA `(.L_x_2) ;  /* 0xffffffd000141947 */ /* 0x002fec000383ffff */
.L_x_1:
[----:B------:R-:W-:Y:S01]  /*5e60*/  BAR.SYNC.DEFER_BLOCKING 0x0 ;  /* 0x0000000000007b1d */ /* 0x000fe20000010000 */
[C---:B------:R-:W-:Y:S01]  /*5e70*/  IMAD.SHL.U32 R3, R0.reuse, 0x10, RZ ;  /* 0x0000001000037824 */ /* 0x040fe200078e00ff */
[----:B------:R-:W-:Y:S01]  /*5e80*/  F2FP.SATFINITE.E5M2.F32.PACK_AB_MERGE_C R58, R59, R58, RZ ;  /* 0x0000003a3b3a723e */ /* 0x000fe200048060ff */
[----:B------:R-:W-:Y:S01]  /*5e90*/  IMAD.SHL.U32 R0, R0, 0x40, RZ ;  /* 0x0000004000007824 */ /* 0x000fe200078e00ff */
[----:B------:R-:W-:Y:S01]  /*5ea0*/  F2FP.SATFINITE.E5M2.F32.PACK_AB_MERGE_C R63, R63, R62, RZ ;  /* 0x0000003e3f3f723e */ /* 0x000fe200048060ff */
[----:B------:R-:W-:Y:S01]  /*5eb0*/  VIADD R7, R5, 0x1 ;  /* 0x0000000105077836 */ /* 0x000fe20000000000 */
[----:B------:R-:W-:Y:S01]  /*5ec0*/  LOP3.LUT R3, R3, 0xf0, RZ, 0xc0, !PT ;  /* 0x000000f003037812 */ /* 0x000fe200078ec0ff */
[----:B------:R-:W-:Y:S01]  /*5ed0*/  ULDC.64 UR6, c[0x0][0x228] ;  /* 0x00008a0000067ab9 */ /* 0x000fe20000000a00 */
[----:B------:R-:W-:Y:S01]  /*5ee0*/  LOP3.LUT R0, R0, 0x400, RZ, 0xc0, !PT ;  /* 0x0000040000007812 */ /* 0x000fe200078ec0ff */
[----:B------:R-:W-:Y:S01]  /*5ef0*/  ULDC UR4, c[0x0][0x244] ;  /* 0x0000910000047ab9 */ /* 0x000fe20000000800 */
[----:B------:R-:W-:-:S02]  /*5f00*/  LOP3.LUT R6, R6, 0x300, RZ, 0xc0, !PT ;  /* 0x0000030006067812 */ /* 0x000fc400078ec0ff */
[----:B------:R-:W-:Y:S01]  /*5f10*/  IADD3 R3, R0, UR12, R3 ;  /* 0x0000000c00037c10 */ /* 0x000fe2000fffe003 */
[----:B------:R-:W-:Y:S01]  /*5f20*/  VIADD R0, R5, 0x4 ;  /* 0x0000000405007836 */ /* 0x000fe20000000000 */
[----:B------:R-:W-:Y:S02]  /*5f30*/  F2FP.SATFINITE.E5M2.F32.PACK_AB_MERGE_C R56, R57, R56, RZ ;  /* 0x000000383938723e */ /* 0x000fe400048060ff */
[----:B------:R-:W-:Y:S02]  /*5f40*/  F2FP.SATFINITE.E5M2.F32.PACK_AB_MERGE_C R61, R61, R60, RZ ;  /* 0x0000003c3d3d723e */ /* 0x000fe400048060ff */
[----:B------:R-:W-:Y:S01]  /*5f50*/  F2FP.SATFINITE.E5M2.F32.PACK_AB_MERGE_C R24, R25, R24, RZ ;  /* 0x000000181918723e */ /* 0x000fe200048060ff */
[----:B------:R-:W-:Y:S01]  /*5f60*/  IMAD.IADD R25, R6, 0x1, R3 ;  /* 0x0000000106197824 */ /* 0x000fe200078e0203 */
[----:B------:R-:W-:Y:S01]  /*5f70*/  F2FP.SATFINITE.E5M2.F32.PACK_AB_MERGE_C R26, R27, R26, RZ ;  /* 0x0000001a1b1a723e */ /* 0x000fe200048060ff */
[----:B------:R-:W-:Y:S01]  /*5f80*/  VIADD R6, R5, 0x2 ;  /* 0x0000000205067836 */ /* 0x000fe20000000000 */
[----:B------:R-:W-:-:S02]  /*5f90*/  F2FP.SATFINITE.E5M2.F32.PACK_AB_MERGE_C R29, R29, R28, RZ ;  /* 0x0000001c1d1d723e */ /* 0x000fc400048060ff */
[----:B------:R-:W-:Y:S02]  /*5fa0*/  F2FP.SATFINITE.E5M2.F32.PACK_AB_MERGE_C R31, R31, R30, RZ ;  /* 0x0000001e1f1f723e */ /* 0x000fe400048060ff */
[----:B------:R-:W-:Y:S02]  /*5fb0*/  PRMT R57, R58, 0x5410, R63 ;  /* 0x000054103a397816 */ /* 0x000fe4000000003f */
[----:B------:R-:W-:Y:S02]  /*5fc0*/  PRMT R56, R56, 0x5410, R61 ;  /* 0x0000541038387816 */ /* 0x000fe4000000003d */
[----:B------:R-:W-:Y:S02]  /*5fd0*/  PRMT R58, R24, 0x5410, R29 ;  /* 0x00005410183a7816 */ /* 0x000fe4000000001d */
[----:B------:R-:W-:Y:S02]  /*5fe0*/  PRMT R59, R26, 0x5410, R31 ;  /* 0x000054101a3b7816 */ /* 0x000fe4000000001f */
[----:B------:R-:W-:Y:S01]  /*5ff0*/  LEA R3, R2, UR12, 0x4 ;  /* 0x0000000c02037c11 */ /* 0x000fe2000f8e20ff */
[----:B------:R-:W-:Y:S01]  /*6000*/  VIADD R2, R5, 0x3 ;  /* 0x0000000305027836 */ /* 0x000fe20000000000 */
[----:B------:R-:W-:Y:S01]  /*6010*/  F2FP.SATFINITE.E5M2.F32.PACK_AB_MERGE_C R66, R67, R66, RZ ;  /* 0x000000424342723e */ /* 0x000fe200048060ff */
[----:B------:R-:W-:Y:S01]  /*6020*/  STSM.16.M88.4 [R25], R56 ;  /* 0x0000003819007844 */ /* 0x000fe20000000200 */
[----:B------:R-:W-:-:S02]  /*6030*/  F2FP.SATFINITE.E5M2.F32.PACK_AB_MERGE_C R71, R71, R70, RZ ;  /* 0x000000464747723e */ /* 0x000fc400048060ff */
[----:B------:R-:W-:Y:S01]  /*6040*/  F2FP.SATFINITE.E5M2.F32.PACK_AB_MERGE_C R64, R65, R64, RZ ;  /* 0x000000404140723e */ /* 0x000fe200048060ff */
[----:B------:R-:W-:Y:S01]  /*6050*/  BAR.SYNC.DEFER_BLOCKING 0x0 ;  /* 0x0000000000007b1d */ /* 0x000fe20000010000 */
[----:B------:R-:W-:Y:S02]  /*6060*/  F2FP.SATFINITE.E5M2.F32.PACK_AB_MERGE_C R69, R69, R68, RZ ;  /* 0x000000444545723e */ /* 0x000fe400048060ff */
[----:B------:R-:W-:Y:S02]  /*6070*/  F2FP.SATFINITE.E5M2.F32.PACK_AB_MERGE_C R32, R33, R32, RZ ;  /* 0x000000202120723e */ /* 0x000fe400048060ff */
[----:B------:R-:W-:Y:S02]  /*6080*/  F2FP.SATFINITE.E5M2.F32.PACK_AB_MERGE_C R34, R35, R34, RZ ;  /* 0x000000222322723e */ /* 0x000fe400048060ff */
[----:B------:R-:W-:Y:S02]  /*6090*/  F2FP.SATFINITE.E5M2.F32.PACK_AB_MERGE_C R37, R37, R36, RZ ;  /* 0x000000242525723e */ /* 0x000fe400048060ff */
[----:B------:R-:W-:-:S02]  /*60a0*/  F2FP.SATFINITE.E5M2.F32.PACK_AB_MERGE_C R39, R39, R38, RZ ;  /* 0x000000262727723e */ /* 0x000fc400048060ff */
[----:B------:R-:W-:Y:S02]  /*60b0*/  PRMT R65, R66, 0x5410, R71 ;  /* 0x0000541042417816 */ /* 0x000fe40000000047 */
[----:B------:R-:W-:Y:S02]  /*60c0*/  PRMT R64, R64, 0x5410, R69 ;  /* 0x0000541040407816 */ /* 0x000fe40000000045 */
[----:B------:R-:W-:Y:S02]  /*60d0*/  PRMT R66, R32, 0x5410, R37 ;  /* 0x0000541020427816 */ /* 0x000fe40000000025 */
[----:B------:R-:W-:Y:S02]  /*60e0*/  PRMT R67, R34, 0x5410, R39 ;  /* 0x0000541022437816 */ /* 0x000fe40000000027 */
[----:B------:R-:W-:Y:S02]  /*60f0*/  F2FP.SATFINITE.E5M2.F32.PACK_AB_MERGE_C R74, R75, R74, RZ ;  /* 0x0000004a4b4a723e */ /* 0x000fe400048060ff */
[----:B------:R-:W-:-:S02]  /*6100*/  F2FP.SATFINITE.E5M2.F32.PACK_AB_MERGE_C R79, R79, R78, RZ ;  /* 0x0000004e4f4f723e */ /* 0x000fc400048060ff */
[----:B------:R-:W-:Y:S01]  /*6110*/  F2FP.SATFINITE.E5M2.F32.PACK_AB_MERGE_C R72, R73, R72, RZ ;  /* 0x000000484948723e */ /* 0x000fe200048060ff */
[----:B------:R-:W0:Y:S01]  /*6120*/  LDS.128 R16, [R3] ;  /* 0x0000000003107984 */ /* 0x000e220000000c00 */
[----:B------:R-:W-:Y:S02]  /*6130*/  F2FP.SATFINITE.E5M2.F32.PACK_AB_MERGE_C R77, R77, R76, RZ ;  /* 0x0000004c4d4d723e */ /* 0x000fe400048060ff */
[----:B------:R-:W-:Y:S01]  /*6140*/  F2FP.SATFINITE.E5M2.F32.PACK_AB_MERGE_C R40, R41, R40, RZ ;  /* 0x000000282928723e */ /* 0x000fe200048060ff */
[----:B------:R-:W-:Y:S01]  /*6150*/  BAR.SYNC.DEFER_BLOCKING 0x0 ;  /* 0x0000000000007b1d */ /* 0x000fe20000010000 */
        /* <DEDUP_REMOVED lines=9> */
[----:B------:R-:W-:Y:S02]  /*61f0*/  F2FP.SATFINITE.E5M2.F32.PACK_AB_MERGE_C R80, R81, R80, RZ ;  /* 0x000000505150723e */ /* 0x000fe400048060ff */
[----:B------:R-:W-:Y:S02]  /*6200*/  F2FP.SATFINITE.E5M2.F32.PACK_AB_MERGE_C R85, R85, R84, RZ ;  /* 0x000000545555723e */ /* 0x000fe400048060ff */
[----:B------:R-:W-:Y:S01]  /*6210*/  F2FP.SATFINITE.E5M2.F32.PACK_AB_MERGE_C R48, R49, R48, RZ ;  /* 0x000000303130723e */ /* 0x000fe200048060ff */
[----:B------:R-:W-:Y:S01]  /*6220*/  STSM.16.M88.4 [R25], R64 ;  /* 0x0000004019007844 */ /* 0x000fe20000000200 */
[----:B------:R-:W-:Y:S02]  /*6230*/  F2FP.SATFINITE.E5M2.F32.PACK_AB_MERGE_C R50, R51, R50, RZ ;  /* 0x000000323332723e */ /* 0x000fe400048060ff */
[----:B------:R-:W-:Y:S01]  /*6240*/  F2FP.SATFINITE.E5M2.F32.PACK_AB_MERGE_C R53, R53, R52, RZ ;  /* 0x000000343535723e */ /* 0x000fe200048060ff */
[----:B------:R-:W-:Y:S01]  /*6250*/  BAR.SYNC.DEFER_BLOCKING 0x0 ;  /* 0x0000000000007b1d */ /* 0x000fe20000010000 */
[----:B------:R-:W-:-:S02]  /*6260*/  F2FP.SATFINITE.E5M2.F32.PACK_AB_MERGE_C R55, R55, R54, RZ ;  /* 0x000000363737723e */ /* 0x000fc400048060ff */
[----:B------:R-:W-:Y:S02]  /*6270*/  PRMT R81, R82, 0x5410, R87 ;  /* 0x0000541052517816 */ /* 0x000fe40000000057 */
[----:B------:R-:W-:Y:S02]  /*6280*/  PRMT R80, R80, 0x5410, R85 ;  /* 0x0000541050507816 */ /* 0x000fe40000000055 */
[----:B------:R-:W-:Y:S02]  /*6290*/  PRMT R82, R48, 0x5410, R53 ;  /* 0x0000541030527816 */ /* 0x000fe40000000035 */
[----:B------:R-:W-:Y:S02]  /*62a0*/  PRMT R83, R50, 0x5410, R55 ;  /* 0x0000541032537816 */ /* 0x000fe40000000037 */
[----:B------:R-:W-:Y:S01]  /*62b0*/  ISETP.GE.AND P0, PT, R4, UR6, PT ;  /* 0x0000000604007c0c */ /* 0x000fe2000bf06270 */
[----:B------:R-:W-:Y:S01]  /*62c0*/  ULDC UR6, c[0x0][0x248] ;  /* 0x0000920000067ab9 */ /* 0x000fe20000000800 */
[----:B0-----:R-:W-:-:S02]  /*62d0*/  PRMT R27, R16, 0x7770, RZ ;  /* 0x00007770101b7816 */ /* 0x001fc400000000ff */
[----:B------:R-:W-:Y:S01]  /*62e0*/  ISETP.LT.AND P4, PT, R0, UR7, !P0 ;  /* 0x0000000700007c0c */ /* 0x000fe2000c781270 */
[----:B------:R-:W-:Y:S01]  /*62f0*/  IMAD R0, R4, UR4, RZ ;  /* 0x0000000404007c24 */ /* 0x000fe2000f8e02ff */
[----:B------:R-:W-:Y:S01]  /*6300*/  ISETP.LT.AND P2, PT, R7, UR7, !P0 ;  /* 0x0000000707007c0c */ /* 0x000fe2000c741270 */
[----:B------:R-:W-:Y:S01]  /*6310*/  ULDC.64 UR4, c[0x0][0x220] ;  /* 0x0000880000047ab9 */ /* 0x000fe20000000a00 */
[----:B------:R-:W-:Y:S01]  /*6320*/  ISETP.LT.AND P5, PT, R2, UR7, !P0 ;  /* 0x0000000702007c0c */ /* 0x000fe2000c7a1270 */
[C---:B------:R-:W-:Y:S01]  /*6330*/  IMAD R7, R5.reuse, UR6, RZ ;  /* 0x0000000605077c24 */ /* 0x040fe2000f8e02ff */
[----:B------:R-:W-:Y:S01]  /*6340*/  IADD3 R2, P3, R0, UR4, RZ ;  /* 0x0000000400027c10 */ /* 0x000fe2000ff7e0ff */
[----:B------:R-:W-:Y:S01]  /*6350*/  VIADD R4, R5, 0x5 ;  /* 0x0000000505047836 */ /* 0x000fe20000000000 */
[----:B------:R-:W-:Y:S01]  /*6360*/  ISETP.LT.AND P1, PT, R6, UR7, !P0 ;  /* 0x0000000706007c0c */ /* 0x000fe2000c721270 */
[----:B------:R-:W0:Y:S01]  /*6370*/  LDS.128 R12, [R3] ;  /* 0x00000000030c7984 */ /* 0x000e220000000c00 */
[----:B------:R-:W-:Y:S01]  /*6380*/  LEA.HI.X.SX32 R0, R0, UR5, 0x1, P3 ;  /* 0x0000000500007c11 */ /* 0x000fe200098f0eff */
[C---:B------:R-:W-:Y:S01]  /*6390*/  VIADD R21, R7.reuse, UR6 ;  /* 0x0000000607157c36 */ /* 0x040fe20008000000 */
[----:B------:R-:W-:Y:S01]  /*63a0*/  BAR.SYNC.DEFER_BLOCKING 0x0 ;  /* 0x0000000000007b1d */ /* 0x000fe20000010000 */
[----:B------:R-:W-:-:S02]  /*63b0*/  IADD3 R6, P6, R7, R2, RZ ;  /* 0x0000000207067210 */ /* 0x000fc40007fde0ff */
[----:B------:R-:W-:Y:S01]  /*63c0*/  VIADD R23, R21, UR6 ;  /* 0x0000000615177c36 */ /* 0x000fe20008000000 */
[----:B------:R-:W-:Y:S02]  /*63d0*/  ISETP.LT.AND P3, PT, R5, UR7, !P0 ;  /* 0x0000000705007c0c */ /* 0x000fe4000c761270 */
[----:B------:R-:W-:Y:S02]  /*63e0*/  LEA.HI.X.SX32 R7, R7, R0, 0x1, P6 ;  /* 0x0000000007077211 */ /* 0x000fe400030f0eff */
[C---:B------:R-:W-:Y:S02]  /*63f0*/  IADD3 R20, P6, R21.reuse, R2, RZ ;  /* 0x0000000215147210 */ /* 0x040fe40007fde0ff */
[----:B------:R-:W-:Y:S02]  /*6400*/  PRMT R29, R16, 0x7771, RZ ;  /* 0x00007771101d7816 */ /* 0x000fe400000000ff */
[----:B------:R-:W-:Y:S02]  /*6410*/  LEA.HI.X.SX32 R21, R21, R0, 0x1, P6 ;  /* 0x0000000015157211 */ /* 0x000fe400030f0eff */
[----:B------:R-:W-:-:S02]  /*6420*/  IADD3 R22, P6, R23, R2, RZ ;  /* 0x0000000217167210 */ /* 0x000fc40007fde0ff */
[C---:B------:R-:W-:Y:S02]  /*6430*/  PRMT R33, R17.reuse, 0x7770, RZ ;  /* 0x0000777011217816 */ /* 0x040fe400000000ff */
[----:B------:R-:W-:Y:S02]  /*6440*/  PRMT R31, R17, 0x7771, RZ ;  /* 0x00007771111f7816 */ /* 0x000fe400000000ff */
[----:B------:R-:W-:Y:S01]  /*6450*/  PRMT R35, R18, 0x7771, RZ ;  /* 0x0000777112237816 */ /* 0x000fe200000000ff */
[----:B------:R-:W-:Y:S01]  /*6460*/  STSM.16.M88.4 [R25], R72 ;  /* 0x0000004819007844 */ /* 0x000fe20000000200 */
[----:B------:R-:W-:Y:S06]  /*6470*/  BAR.SYNC.DEFER_BLOCKING 0x0 ;  /* 0x0000000000007b1d */ /* 0x000fec0000010000 */
[----:B------:R-:W1:Y:S02]  /*6480*/  LDS.128 R8, [R3] ;  /* 0x0000000003087984 */ /* 0x000e640000000c00 */
[----:B------:R-:W-:Y:S06]  /*6490*/  BAR.SYNC.DEFER_BLOCKING 0x0 ;  /* 0x0000000000007b1d */ /* 0x000fec0000010000 */
[----:B------:R2:W-:Y:S02]  /*64a0*/  STSM.16.M88.4 [R25], R80 ;  /* 0x0000005019007844 */ /* 0x0005e40000000200 */
[----:B------:R-:W-:Y:S01]  /*64b0*/  BAR.SYNC.DEFER_BLOCKING 0x0 ;  /* 0x0000000000007b1d */ /* 0x000fe20000010000 */
[C---:B--2---:R-:W-:Y:S01]  /*64c0*/  VIADD R25, R23.reuse, UR6 ;  /* 0x0000000617197c36 */ /* 0x044fe20008000000 */
[----:B------:R-:W-:-:S04]  /*64d0*/  LEA.HI.X.SX32 R23, R23, R0, 0x1, P6 ;  /* 0x0000000017177211 */ /* 0x000fc800030f0eff */
[----:B------:R2:W-:Y:S01]  /*64e0*/  @P3 STG.E.U8 desc[UR14][R6.64], R27 ;  /* 0x0000001b06003986 */ /* 0x0005e2000c10110e */
[----:B------:R-:W-:Y:S01]  /*64f0*/  ISETP.LT.AND P3, PT, R4, UR7, !P0 ;  /* 0x0000000704007c0c */ /* 0x000fe2000c761270 */
[C---:B------:R-:W-:Y:S02]  /*6500*/  VIADD R4, R5.reuse, 0x6 ;  /* 0x0000000605047836 */ /* 0x040fe40000000000 */
[----:B------:R3:W-:Y:S03]  /*6510*/  @P2 STG.E.U8 desc[UR14][R20.64], R29 ;  /* 0x0000001d14002986 */ /* 0x0007e6000c10110e */
[----:B------:R-:W-:Y:S01]  /*6520*/  ISETP.LT.AND P2, PT, R4, UR7, !P0 ;  /* 0x0000000704007c0c */ /* 0x000fe2000c741270 */
[----:B------:R4:W-:Y:S01]  /*6530*/  @P1 STG.E.U8 desc[UR14][R22.64], R33 ;  /* 0x0000002116001986 */ /* 0x0009e2000c10110e */
[----:B------:R-:W-:Y:S01]  /*6540*/  VIADD R4, R5, 0x7 ;  /* 0x0000000705047836 */ /* 0x000fe20000000000 */
[C---:B--2---:R-:W-:Y:S01]  /*6550*/  IADD3 R6, P6, R25.reuse, R2, RZ ;  /* 0x0000000219067210 */ /* 0x044fe20007fde0ff */
[----:B------:R-:W-:-:S03]  /*6560*/  VIADD R27, R25, UR6 ;  /* 0x00000006191b7c36 */ /* 0x000fc60008000000 */
[----:B------:R-:W-:Y:S01]  /*6570*/  ISETP.LT.AND P1, PT, R4, UR7, !P0 ;  /* 0x0000000704007c0c */ /* 0x000fe2000c721270 */
[----:B------:R-:W-:Y:S01]  /*6580*/  VIADD R4, R5, 0x8 ;  /* 0x0000000805047836 */ /* 0x000fe20000000000 */
[----:B------:R-:W-:Y:S01]  /*6590*/  LEA.HI.X.SX32 R7, R25, R0, 0x1, P6 ;  /* 0x0000000019077211 */ /* 0x000fe200030f0eff */
[C---:B---3--:R-:W-:Y:S01]  /*65a0*/  VIADD R29, R27.reuse, UR6 ;  /* 0x000000061b1d7c36 */ /* 0x048fe20008000000 */
[----:B------:R-:W-:Y:S02]  /*65b0*/  IADD3 R20, P6, R27, R2, RZ ;  /* 0x000000021b147210 */ /* 0x000fe40007fde0ff */
[----:B----4-:R-:W-:Y:S01]  /*65c0*/  PRMT R33, R19, 0x7771, RZ ;  /* 0x0000777113217816 */ /* 0x010fe200000000ff */
[----:B------:R2:W-:Y:S01]  /*65d0*/  @P5 STG.E.U8 desc[UR14][R6.64], R31 ;  /* 0x0000001f06005986 */ /* 0x0005e2000c10110e */
[----:B------:R-:W-:Y:S02]  /*65e0*/  LEA.HI.X.SX32 R21, R27, R0, 0x1, P6 ;  /* 0x000000001b157211 */ /* 0x000fe400030f0eff */
[----:B------:R-:W-:-:S02]  /*65f0*/  IADD3 R24, P6, R29, R2, RZ ;  /* 0x000000021d187210 */ /* 0x000fc40007fde0ff */
[----:B------:R-:W-:Y:S02]  /*6600*/  PRMT R27, R18, 0x7770, RZ ;  /* 0x00007770121b7816 */ /* 0x000fe400000000ff */
[C---:B------:R-:W-:Y:S01]  /*6610*/  LEA.HI.X.SX32 R25, R29.reuse, R0, 0x1, P6 ;  /* 0x000000001d197211 */ /* 0x040fe200030f0eff */
[----:B------:R-:W-:Y:S01]  /*6620*/  VIADD R29, R29, UR6 ;  /* 0x000000061d1d7c36 */ /* 0x000fe20008000000 */
[----:B------:R-:W-:Y:S01]  /*6630*/  ISETP.LT.AND P5, PT, R4, UR7, !P0 ;  /* 0x0000000704007c0c */ /* 0x000fe2000c7a1270 */
[----:B------:R3:W-:Y:S01]  /*6640*/  @P4 STG.E.U8 desc[UR14][R20.64], R27 ;  /* 0x0000001b14004986 */ /* 0x0007e2000c10110e */
[----:B------:R-:W-:Y:S01]  /*6650*/  VIADD R4, R5, 0x9 ;  /* 0x0000000905047836 */ /* 0x000fe20000000000 */
[----:B--2---:R-:W-:Y:S01]  /*6660*/  PRMT R31, R19, 0x7770, RZ ;  /* 0x00007770131f7816 */ /* 0x004fe200000000ff */
[C---:B------:R-:W-:Y:S01]  /*6670*/  VIADD R23, R29.reuse, UR6 ;  /* 0x000000061d177c36 */ /* 0x040fe20008000000 */
[----:B------:R-:W-:Y:S01]  /*6680*/  IADD3 R6, P6, R29, R2, RZ ;  /* 0x000000021d067210 */ /* 0x000fe20007fde0ff */
[----:B------:R2:W-:Y:S01]  /*6690*/  @P3 STG.E.U8 desc[UR14][R24.64], R35 ;  /* 0x0000002318003986 */ /* 0x0005e2000c10110e */
[----:B------:R-:W-:Y:S01]  /*66a0*/  ISETP.LT.AND P4, PT, R4, UR7, !P0 ;  /* 0x0000000704007c0c */ /* 0x000fe2000c781270 */
[----:B------:R-:W-:Y:S01]  /*66b0*/  VIADD R4, R5, 0xa ;  /* 0x0000000a05047836 */ /* 0x000fe20000000000 */
[----:B------:R-:W-:-:S02]  /*66c0*/  LEA.HI.X.SX32 R7, R29, R0, 0x1, P6 ;  /* 0x000000001d077211 */ /* 0x000fc400030f0eff */
[C---:B---3--:R-:W-:Y:S01]  /*66d0*/  IADD3 R20, P6, R23.reuse, R2, RZ ;  /* 0x0000000217147210 */ /* 0x048fe20007fde0ff */
[----:B------:R-:W-:Y:S02]  /*66e0*/  VIADD R27, R23, UR6 ;  /* 0x00000006171b7c36 */ /* 0x000fe40008000000 */
[----:B------:R3:W-:Y:S01]  /*66f0*/  @P2 STG.E.U8 desc[UR14][R6.64], R31 ;  /* 0x0000001f06002986 */ /* 0x0007e2000c10110e */
[----:B------:R-:W-:Y:S01]  /*6700*/  ISETP.LT.AND P3, PT, R4, UR7, !P0 ;  /* 0x0000000704007c0c */ /* 0x000fe2000c761270 */
[----:B------:R-:W-:Y:S01]  /*6710*/  VIADD R4, R5, 0xb ;  /* 0x0000000b05047836 */ /* 0x000fe20000000000 */
[----:B------:R-:W-:Y:S01]  /*6720*/  LEA.HI.X.SX32 R21, R23, R0, 0x1, P6 ;  /* 0x0000000017157211 */ /* 0x000fe200030f0eff */
[C---:B------:R-:W-:Y:S01]  /*6730*/  VIADD R29, R27.reuse, UR6 ;  /* 0x000000061b1d7c36 */ /* 0x040fe20008000000 */
[C---:B------:R-:W-:Y:S02]  /*6740*/  IADD3 R22, P6, R27.reuse, R2, RZ ;  /* 0x000000021b167210 */ /* 0x040fe40007fde0ff */
[----:B------:R-:W-:Y:S01]  /*6750*/  ISETP.LT.AND P2, PT, R4, UR7, !P0 ;  /* 0x0000000704007c0c */ /* 0x000fe2000c741270 */
[----:B------:R4:W-:Y:S01]  /*6760*/  @P1 STG.E.U8 desc[UR14][R20.64], R33 ;  /* 0x0000002114001986 */ /* 0x0009e2000c10110e */
[----:B------:R-:W-:Y:S01]  /*6770*/  LEA.HI.X.SX32 R23, R27, R0, 0x1, P6 ;  /* 0x000000001b177211 */ /* 0x000fe200030f0eff */
[----:B------:R-:W-:Y:S01]  /*6780*/  VIADD R4, R5, 0xc ;  /* 0x0000000c05047836 */ /* 0x000fe20000000000 */
[----:B--2---:R-:W-:-:S02]  /*6790*/  IADD3 R24, P6, R29, R2, RZ ;  /* 0x000000021d187210 */ /* 0x004fc40007fde0ff */
[C---:B------:R-:W-:Y:S02]  /*67a0*/  PRMT R27, R16.reuse, 0x7772, RZ ;  /* 0x00007772101b7816 */ /* 0x040fe400000000ff */
[C---:B------:R-:W-:Y:S01]  /*67b0*/  LEA.HI.X.SX32 R25, R29.reuse, R0, 0x1, P6 ;  /* 0x000000001d197211 */ /* 0x040fe200030f0eff */
[----:B------:R-:W-:Y:S01]  /*67c0*/  VIADD R29, R29, UR6 ;  /* 0x000000061d1d7c36 */ /* 0x000fe20008000000 */
[----:B---3--:R-:W-:Y:S01]  /*67d0*/  PRMT R31, R16, 0x7773, RZ ;  /* 0x00007773101f7816 */ /* 0x008fe200000000ff */
[----:B------:R2:W-:Y:S01]  /*67e0*/  @P5 STG.E.U8 desc[UR14][R22.64], R27 ;  /* 0x0000001b16005986 */ /* 0x0005e2000c10110e */
[----:B------:R-:W-:Y:S01]  /*67f0*/  ISETP.LT.AND P1, PT, R4, UR7, !P0 ;  /* 0x0000000704007c0c */ /* 0x000fe2000c721270 */
[C---:B----4-:R-:W-:Y:S01]  /*6800*/  VIADD R21, R29.reuse, UR6 ;  /* 0x000000061d157c36 */ /* 0x050fe20008000000 */
[----:B------:R-:W-:Y:S01]  /*6810*/  IADD3 R6, P6, R29, R2, RZ ;  /* 0x000000021d067210 */ /* 0x000fe20007fde0ff */
[----:B------:R3:W-:Y:S01]  /*6820*/  @P4 STG.E.U8 desc[UR14][R24.64], R31 ;  /* 0x0000001f18004986 */ /* 0x0007e2000c10110e */
[----:B------:R-:W-:-:S02]  /*6830*/  VIADD R4, R5, 0xd ;  /* 0x0000000d05047836 */ /* 0x000fc40000000000 */
[----:B------:R-:W-:Y:S02]  /*6840*/  LEA.HI.X.SX32 R7, R29, R0, 0x1, P6 ;  /* 0x000000001d077211 */ /* 0x000fe400030f0eff */
[----:B------:R-:W-:Y:S02]  /*6850*/  IADD3 R16, P6, R21, R2, RZ ;  /* 0x0000000215107210 */ /* 0x000fe40007fde0ff */
[----:B------:R-:W-:Y:S01]  /*6860*/  PRMT R29, R17, 0x7772, RZ ;  /* 0x00007772111d7816 */ /* 0x000fe200000000ff */
[----:B--2---:R-:W-:Y:S01]  /*6870*/  VIADD R23, R21, UR6 ;  /* 0x0000000615177c36 */ /* 0x004fe20008000000 */
[----:B------:R-:W-:Y:S02]  /*6880*/  PRMT R27, R17, 0x7773, RZ ;  /* 0x00007773111b7816 */ /* 0x000fe400000000ff */
[----:B------:R-:W-:Y:S01]  /*6890*/  LEA.HI.X.SX32 R17, R21, R0, 0x1, P6 ;  /* 0x0000000015117211 */ /* 0x000fe200030f0eff */
[C---:B---3--:R-:W-:Y:S01]  /*68a0*/  VIADD R25, R23.reuse, UR6 ;  /* 0x0000000617197c36 */ /* 0x048fe20008000000 */
[----:B------:R-:W-:Y:S01]  /*68b0*/  IADD3 R20, P6, R23, R2, RZ ;  /* 0x0000000217147210 */ /* 0x000fe20007fde0ff */
[----:B------:R2:W-:Y:S01]  /*68c0*/  @P3 STG.E.U8 desc[UR14][R6.64], R29 ;  /* 0x0000001d06003986 */ /* 0x0005e2000c10110e */
[----:B------:R-:W-:Y:S01]  /*68d0*/  ISETP.LT.AND P5, PT, R4, UR7, !P0 ;  /* 0x0000000704007c0c */ /* 0x000fe2000c7a1270 */
[----:B------:R-:W-:Y:S01]  /*68e0*/  VIADD R4, R5, 0xe ;  /* 0x0000000e05047836 */ /* 0x000fe20000000000 */
[----:B------:R-:W-:Y:S01]  /*68f0*/  LEA.HI.X.SX32 R21, R23, R0, 0x1, P6 ;  /* 0x0000000017157211 */ /* 0x000fe200030f0eff */
[----:B------:R3:W-:Y:S01]  /*6900*/  @P2 STG.E.U8 desc[UR14][R16.64], R27 ;  /* 0x0000001b10002986 */ /* 0x0007e2000c10110e */
[----:B------:R-:W-:-:S02]  /*6910*/  IADD3 R22, P6, R25, R2, RZ ;  /* 0x0000000219167210 */ /* 0x000fc40007fde0ff */
[----:B------:R-:W-:Y:S02]  /*6920*/  PRMT R31, R18, 0x7772, RZ ;  /* 0x00007772121f7816 */ /* 0x000fe400000000ff */
[C---:B------:R-:W-:Y:S01]  /*6930*/  LEA.HI.X.SX32 R23, R25.reuse, R0, 0x1, P6 ;  /* 0x0000000019177211 */ /* 0x040fe200030f0eff */
[----:B------:R-:W-:Y:S01]  /*6940*/  VIADD R25, R25, UR6 ;  /* 0x0000000619197c36 */ /* 0x000fe20008000000 */
[----:B------:R-:W-:Y:S01]  /*6950*/  ISETP.LT.AND P4, PT, R4, UR7, !P0 ;  /* 0x0000000704007c0c */ /* 0x000fe2000c781270 */
[----:B------:R-:W-:Y:S01]  /*6960*/  VIADD R4, R5, 0xf ;  /* 0x0000000f05047836 */ /* 0x000fe20000000000 */
[----:B--2---:R-:W-:Y:S01]  /*6970*/  PRMT R29, R18, 0x7773, RZ ;  /* 0x00007773121d7816 */ /* 0x004fe200000000ff */
[----:B------:R-:W-:Y:S01]  /*6980*/  @P1 STG.E.U8 desc[UR14][R20.64], R31 ;  /* 0x0000001f14001986 */ /* 0x000fe2000c10110e */
[C---:B------:R-:W-:Y:S01]  /*6990*/  IADD3 R6, P6, R25.reuse, R2, RZ ;  /* 0x0000000219067210 */ /* 0x040fe20007fde0ff */
[----:B---3--:R-:W-:Y:S01]  /*69a0*/  VIADD R17, R25, UR6 ;  /* 0x0000000619117c36 */ /* 0x008fe20008000000 */
[----:B------:R-:W-:Y:S01]  /*69b0*/  PRMT R27, R19, 0x7773, RZ ;  /* 0x00007773131b7816 */ /* 0x000fe200000000ff */
[----:B------:R2:W-:Y:S01]  /*69c0*/  @P5 STG.E.U8 desc[UR14][R22.64], R29 ;  /* 0x0000001d16005986 */ /* 0x0005e2000c10110e */
[----:B------:R-:W-:-:S02]  /*69d0*/  LEA.HI.X.SX32 R7, R25, R0, 0x1, P6 ;  /* 0x0000000019077211 */ /* 0x000fc400030f0eff */
[----:B------:R-:W-:Y:S01]  /*69e0*/  PRMT R25, R19, 0x7772, RZ ;  /* 0x0000777213197816 */ /* 0x000fe200000000ff */
[C---:B------:R-:W-:Y:S01]  /*69f0*/  VIADD R19, R17.reuse, UR6 ;  /* 0x0000000611137c36 */ /* 0x040fe20008000000 */
[----:B------:R-:W-:Y:S02]  /*6a00*/  IADD3 R16, P6, R17, R2, RZ ;  /* 0x0000000211107210 */ /* 0x000fe40007fde0ff */
[----:B------:R-:W-:Y:S01]  /*6a10*/  ISETP.LT.AND P3, PT, R4, UR7, !P0 ;  /* 0x0000000704007c0c */ /* 0x000fe2000c761270 */
[----:B------:R-:W-:Y:S01]  /*6a20*/  VIADD R4, R5, 0x10 ;  /* 0x0000001005047836 */ /* 0x000fe20000000000 */
[----:B------:R-:W-:Y:S01]  /*6a30*/  LEA.HI.X.SX32 R17, R17, R0, 0x1, P6 ;  /* 0x0000000011117211 */ /* 0x000fe200030f0eff */
[----:B------:R3:W-:Y:S01]  /*6a40*/  @P4 STG.E.U8 desc[UR14][R6.64], R25 ;  /* 0x0000001906004986 */ /* 0x0007e2000c10110e */
[C---:B------:R-:W-:Y:S01]  /*6a50*/  IADD3 R18, P6, R19.reuse, R2, RZ ;  /* 0x0000000213127210 */ /* 0x040fe20007fde0ff */
[----:B--2---:R-:W-:Y:S01]  /*6a60*/  VIADD R23, R19, UR6 ;  /* 0x0000000613177c36 */ /* 0x004fe20008000000 */
[----:B------:R-:W-:Y:S01]  /*6a70*/  ISETP.LT.AND P2, PT, R4, UR7, !P0 ;  /* 0x0000000704007c0c */ /* 0x000fe2000c741270 */
[----:B------:R-:W-:Y:S01]  /*6a80*/  VIADD R4, R5, 0x11 ;  /* 0x0000001105047836 */ /* 0x000fe20000000000 */
[----:B------:R-:W-:-:S02]  /*6a90*/  LEA.HI.X.SX32 R19, R19, R0, 0x1, P6 ;  /* 0x0000000013137211 */ /* 0x000fc400030f0eff */
[----:B------:R-:W-:Y:S02]  /*6aa0*/  IADD3 R20, P6, R23, R2, RZ ;  /* 0x0000000217147210 */ /* 0x000fe40007fde0ff */
[----:B------:R-:W-:Y:S01]  /*6ab0*/  ISETP.LT.AND P1, PT, R4, UR7, !P0 ;  /* 0x0000000704007c0c */ /* 0x000fe2000c721270 */
[----:B------:R-:W-:Y:S01]  /*6ac0*/  VIADD R4, R5, 0x12 ;  /* 0x0000001205047836 */ /* 0x000fe20000000000 */
[C---:B------:R-:W-:Y:S01]  /*6ad0*/  LEA.HI.X.SX32 R21, R23.reuse, R0, 0x1, P6 ;  /* 0x0000000017157211 */ /* 0x040fe200030f0eff */
[----:B------:R-:W-:Y:S01]  /*6ae0*/  VIADD R23, R23, UR6 ;  /* 0x0000000617177c36 */ /* 0x000fe20008000000 */
[----:B------:R2:W-:Y:S01]  /*6af0*/  @P3 STG.E.U8 desc[UR14][R16.64], R27 ;  /* 0x0000001b10003986 */ /* 0x0005e2000c10110e */
[----:B0-----:R-:W-:Y:S02]  /*6b00*/  PRMT R29, R12, 0x7770, RZ ;  /* 0x000077700c1d7816 */ /* 0x001fe400000000ff */
[----:B------:R-:W-:Y:S01]  /*6b10*/  ISETP.LT.AND P5, PT, R4, UR7, !P0 ;  /* 0x0000000704007c0c */ /* 0x000fe2000c7a1270 */
[----:B------:R-:W-:Y:S01]  /*6b20*/  VIADD R4, R5, 0x13 ;  /* 0x0000001305047836 */ /* 0x000fe20000000000 */
[----:B---3--:R-:W-:Y:S01]  /*6b30*/  IADD3 R6, P6, R23, R2, RZ ;  /* 0x0000000217067210 */ /* 0x008fe20007fde0ff */
[----:B------:R0:W-:Y:S01]  /*6b40*/  @P2 STG.E.U8 desc[UR14][R18.64], R29 ;  /* 0x0000001d12002986 */ /* 0x0001e2000c10110e */
[----:B------:R-:W-:-:S02]  /*6b50*/  PRMT R31, R12, 0x7771, RZ ;  /* 0x000077710c1f7816 */ /* 0x000fc400000000ff */
[C---:B------:R-:W-:Y:S02]  /*6b60*/  LEA.HI.X.SX32 R7, R23.reuse, R0, 0x1, P6 ;  /* 0x0000000017077211 */ /* 0x040fe400030f0eff */
[----:B------:R-:W-:Y:S01]  /*6b70*/  ISETP.LT.AND P4, PT, R4, UR7, !P0 ;  /* 0x0000000704007c0c */ /* 0x000fe2000c781270 */
[----:B--2---:R-:W-:Y:S01]  /*6b80*/  VIADD R17, R23, UR6 ;  /* 0x0000000617117c36 */ /* 0x004fe20008000000 */
[----:B------:R2:W-:Y:S01]  /*6b90*/  @P1 STG.E.U8 desc[UR14][R20.64], R31 ;  /* 0x0000001f14001986 */ /* 0x0005e2000c10110e */
[----:B------:R-:W-:Y:S01]  /*6ba0*/  VIADD R4, R5, 0x14 ;  /* 0x0000001405047836 */ /* 0x000fe20000000000 */
[----:B------:R-:W-:Y:S02]  /*6bb0*/  PRMT R25, R13, 0x7770, RZ ;  /* 0x000077700d197816 */ /* 0x000fe400000000ff */
[C---:B------:R-:W-:Y:S01]  /*6bc0*/  IADD3 R16, P6, R17.reuse, R2, RZ ;  /* 0x0000000211107210 */ /* 0x040fe20007fde0ff */
[----:B0-----:R-:W-:Y:S01]  /*6bd0*/  VIADD R19, R17, UR6 ;  /* 0x0000000611137c36 */ /* 0x001fe20008000000 */
[----:B------:R-:W-:Y:S01]  /*6be0*/  ISETP.LT.AND P3, PT, R4, UR7, !P0 ;  /* 0x0000000704007c0c */ /* 0x000fe2000c761270 */
[----:B------:R-:W-:Y:S01]  /*6bf0*/  VIADD R4, R5, 0x15 ;  /* 0x0000001505047836 */ /* 0x000fe20000000000 */
[----:B------:R-:W-:Y:S01]  /*6c00*/  LEA.HI.X.SX32 R17, R17, R0, 0x1, P6 ;  /* 0x0000000011117211 */ /* 0x000fe200030f0eff */
[C---:B------:R-:W-:Y:S01]  /*6c10*/  VIADD R23, R19.reuse, UR6 ;  /* 0x0000000613177c36 */ /* 0x040fe20008000000 */
[----:B------:R-:W-:Y:S01]  /*6c20*/  IADD3 R18, P6, R19, R2, RZ ;  /* 0x0000000213127210 */ /* 0x000fe20007fde0ff */
[----:B------:R0:W-:Y:S01]  /*6c30*/  @P5 STG.E.U8 desc[UR14][R6.64], R25 ;  /* 0x0000001906005986 */ /* 0x0001e2000c10110e */
[----:B------:R-:W-:-:S02]  /*6c40*/  PRMT R29, R13, 0x7771, RZ ;  /* 0x000077710d1d7816 */ /* 0x000fc400000000ff */
[----:B------:R-:W-:Y:S02]  /*6c50*/  LEA.HI.X.SX32 R19, R19, R0, 0x1, P6 ;  /* 0x0000000013137211 */ /* 0x000fe400030f0eff */
[----:B--2---:R-:W-:Y:S01]  /*6c60*/  IADD3 R20, P6, R23, R2, RZ ;  /* 0x0000000217147210 */ /* 0x004fe20007fde0ff */
[----:B------:R2:W-:Y:S01]  /*6c70*/  @P4 STG.E.U8 desc[UR14][R16.64], R29 ;  /* 0x0000001d10004986 */ /* 0x0005e2000c10110e */
[----:B------:R-:W-:Y:S01]  /*6c80*/  ISETP.LT.AND P2, PT, R4, UR7, !P0 ;  /* 0x0000000704007c0c */ /* 0x000fe2000c741270 */
[----:B------:R-:W-:Y:S01]  /*6c90*/  VIADD R4, R5, 0x16 ;  /* 0x0000001605047836 */ /* 0x000fe20000000000 */
[C---:B------:R-:W-:Y:S01]  /*6ca0*/  LEA.HI.X.SX32 R21, R23.reuse, R0, 0x1, P6 ;  /* 0x0000000017157211 */ /* 0x040fe200030f0eff */
[----:B------:R-:W-:Y:S01]  /*6cb0*/  VIADD R23, R23, UR6 ;  /* 0x0000000617177c36 */ /* 0x000fe20008000000 */
[----:B------:R-:W-:Y:S02]  /*6cc0*/  PRMT R27, R14, 0x7770, RZ ;  /* 0x000077700e1b7816 */ /* 0x000fe400000000ff */
[----:B------:R-:W-:Y:S01]  /*6cd0*/  ISETP.LT.AND P1, PT, R4, UR7, !P0 ;  /* 0x0000000704007c0c */ /* 0x000fe2000c721270 */
[----:B------:R-:W-:Y:S01]  /*6ce0*/  VIADD R4, R5, 0x17 ;  /* 0x0000001705047836 */ /* 0x000fe20000000000 */
[C---:B0-----:R-:W-:Y:S01]  /*6cf0*/  IADD3 R6, P6, R23.reuse, R2, RZ ;  /* 0x0000000217067210 */ /* 0x041fe20007fde0ff */
[----:B------:R0:W-:Y:S01]  /*6d00*/  @P3 STG.E.U8 desc[UR14][R18.64], R27 ;  /* 0x0000001b12003986 */ /* 0x0001e2000c10110e */
[----:B------:R-:W-:Y:S01]  /*6d10*/  PRMT R25, R14, 0x7771, RZ ;  /* 0x000077710e197816 */ /* 0x000fe200000000ff */
[C---:B--2---:R-:W-:Y:S01]  /*6d20*/  VIADD R17, R23.reuse, UR6 ;  /* 0x0000000617117c36 */ /* 0x044fe20008000000 */
[----:B------:R-:W-:-:S02]  /*6d30*/  LEA.HI.X.SX32 R7, R23, R0, 0x1, P6 ;  /* 0x0000000017077211 */ /* 0x000fc400030f0eff */
[----:B------:R-:W-:Y:S01]  /*6d40*/  ISETP.LT.AND P5, PT, R4, UR7, !P0 ;  /* 0x0000000704007c0c */ /* 0x000fe2000c7a1270 */
[----:B------:R-:W-:Y:S01]  /*6d50*/  VIADD R4, R5, 0x18 ;  /* 0x0000001805047836 */ /* 0x000fe20000000000 */
[----:B------:R-:W-:Y:S01]  /*6d60*/  IADD3 R16, P6, R17, R2, RZ ;  /* 0x0000000211107210 */ /* 0x000fe20007fde0ff */
[----:B------:R2:W-:Y:S01]  /*6d70*/  @P2 STG.E.U8 desc[UR14][R20.64], R25 ;  /* 0x0000001914002986 */ /* 0x0005e2000c10110e */
[----:B------:R-:W-:Y:S02]  /*6d80*/  PRMT R29, R15, 0x7771, RZ ;  /* 0x000077710f1d7816 */ /* 0x000fe400000000ff */
[----:B------:R-:W-:Y:S01]  /*6d90*/  ISETP.LT.AND P4, PT, R4, UR7, !P0 ;  /* 0x0000000704007c0c */ /* 0x000fe2000c781270 */
[C---:B0-----:R-:W-:Y:S01]  /*6da0*/  VIADD R19, R17.reuse, UR6 ;  /* 0x0000000611137c36 */ /* 0x041fe20008000000 */
[----:B------:R-:W-:Y:S01]  /*6db0*/  LEA.HI.X.SX32 R17, R17, R0, 0x1, P6 ;  /* 0x0000000011117211 */ /* 0x000fe200030f0eff */
[----:B------:R-:W-:Y:S01]  /*6dc0*/  VIADD R4, R5, 0x19 ;  /* 0x0000001905047836 */ /* 0x000fe20000000000 */
[----:B------:R-:W-:Y:S01]  /*6dd0*/  PRMT R27, R15, 0x7770, RZ ;  /* 0x000077700f1b7816 */ /* 0x000fe200000000ff */
[C---:B------:R-:W-:Y:S01]  /*6de0*/  VIADD R23, R19.reuse, UR6 ;  /* 0x0000000613177c36 */ /* 0x040fe20008000000 */
[----:B------:R-:W-:-:S02]  /*6df0*/  IADD3 R18, P6, R19, R2, RZ ;  /* 0x0000000213127210 */ /* 0x000fc40007fde0ff */
[----:B------:R-:W-:Y:S01]  /*6e00*/  ISETP.LT.AND P3, PT, R4, UR7, !P0 ;  /* 0x0000000704007c0c */ /* 0x000fe2000c761270 */
[----:B------:R0:W-:Y:S01]  /*6e10*/  @P1 STG.E.U8 desc[UR14][R6.64], R27 ;  /* 0x0000001b06001986 */ /* 0x0001e2000c10110e */
[----:B------:R-:W-:Y:S01]  /*6e20*/  LEA.HI.X.SX32 R19, R19, R0, 0x1, P6 ;  /* 0x0000000013137211 */ /* 0x000fe200030f0eff */
[----:B------:R-:W-:Y:S01]  /*6e30*/  VIADD R4, R5, 0x1a ;  /* 0x0000001a05047836 */ /* 0x000fe20000000000 */
[C---:B--2---:R-:W-:Y:S01]  /*6e40*/  IADD3 R20, P6, R23.reuse, R2, RZ ;  /* 0x0000000217147210 */ /* 0x044fe20007fde0ff */
[----:B------:R2:W-:Y:S01]  /*6e50*/  @P5 STG.E.U8 desc[UR14][R16.64], R29 ;  /* 0x0000001d10005986 */ /* 0x0005e2000c10110e */
[----:B------:R-:W-:Y:S02]  /*6e60*/  PRMT R25, R12, 0x7772, RZ ;  /* 0x000077720c197816 */ /* 0x000fe400000000ff */
[C---:B------:R-:W-:Y:S01]  /*6e70*/  LEA.HI.X.SX32 R21, R23.reuse, R0, 0x1, P6 ;  /* 0x0000000017157211 */ /* 0x040fe200030f0eff */
[----:B------:R-:W-:Y:S01]  /*6e80*/  VIADD R23, R23, UR6 ;  /* 0x0000000617177c36 */ /* 0x000fe20008000000 */
[----:B------:R-:W-:Y:S01]  /*6e90*/  ISETP.LT.AND P2, PT, R4, UR7, !P0 ;  /* 0x0000000704007c0c */ /* 0x000fe2000c741270 */
[----:B------:R3:W-:Y:S01]  /*6ea0*/  @P4 STG.E.U8 desc[UR14][R18.64], R25 ;  /* 0x0000001912004986 */ /* 0x0007e2000c10110e */
[----:B------:R-:W-:Y:S01]  /*6eb0*/  VIADD R4, R5, 0x1b ;  /* 0x0000001b05047836 */ /* 0x000fe20000000000 */
[----:B0-----:R-:W-:-:S02]  /*6ec0*/  PRMT R27, R12, 0x7773, RZ ;  /* 0x000077730c1b7816 */ /* 0x001fc400000000ff */
[C---:B------:R-:W-:Y:S01]  /*6ed0*/  IADD3 R6, P6, R23.reuse, R2, RZ ;  /* 0x0000000217067210 */ /* 0x040fe20007fde0ff */
[C---:B--2---:R-:W-:Y:S02]  /*6ee0*/  VIADD R17, R23.reuse, UR6 ;  /* 0x0000000617117c36 */ /* 0x044fe40008000000 */
[----:B------:R0:W-:Y:S01]  /*6ef0*/  @P3 STG.E.U8 desc[UR14][R20.64], R27 ;  /* 0x0000001b14003986 */ /* 0x0001e2000c10110e */
[----:B------:R-:W-:Y:S02]  /*6f00*/  LEA.HI.X.SX32 R7, R23, R0, 0x1, P6 ;  /* 0x0000000017077211 */ /* 0x000fe400030f0eff */
[----:B------:R-:W-:Y:S02]  /*6f10*/  PRMT R23, R13, 0x7773, RZ ;  /* 0x000077730d177816 */ /* 0x000fe400000000ff */
[C---:B------:R-:W-:Y:S01]  /*6f20*/  IADD3 R12, P6, R17.reuse, R2, RZ ;  /* 0x00000002110c7210 */ /* 0x040fe20007fde0ff */
[----:B---3--:R-:W-:Y:S01]  /*6f30*/  VIADD R19, R17, UR6 ;  /* 0x0000000611137c36 */ /* 0x008fe20008000000 */
[----:B------:R-:W-:-:S02]  /*6f40*/  PRMT R25, R13, 0x7772, RZ ;  /* 0x000077720d197816 */ /* 0x000fc400000000ff */
[----:B------:R-:W-:Y:S02]  /*6f50*/  LEA.HI.X.SX32 R13, R17, R0, 0x1, P6 ;  /* 0x00000000110d7211 */ /* 0x000fe400030f0eff */
[----:B------:R-:W-:Y:S01]  /*6f60*/  ISETP.LT.AND P1, PT, R4, UR7, !P0 ;  /* 0x0000000704007c0c */ /* 0x000fe2000c721270 */
[C---:B0-----:R-:W-:Y:S01]  /*6f70*/  VIADD R21, R19.reuse, UR6 ;  /* 0x0000000613157c36 */ /* 0x041fe20008000000 */
[----:B------:R-:W-:Y:S01]  /*6f80*/  IADD3 R16, P6, R19, R2, RZ ;  /* 0x0000000213107210 */ /* 0x000fe20007fde0ff */
[----:B------:R-:W-:Y:S01]  /*6f90*/  VIADD R4, R5, 0x1c ;  /* 0x0000001c05047836 */ /* 0x000fe20000000000 */
[----:B------:R0:W-:Y:S01]  /*6fa0*/  @P2 STG.E.U8 desc[UR14][R6.64], R25 ;  /* 0x0000001906002986 */ /* 0x0001e2000c10110e */
[----:B------:R-:W-:Y:S02]  /*6fb0*/  PRMT R27, R14, 0x7772, RZ ;  /* 0x000077720e1b7816 */ /* 0x000fe400000000ff */
[----:B------:R-:W-:Y:S02]  /*6fc0*/  LEA.HI.X.SX32 R17, R19, R0, 0x1, P6 ;  /* 0x0000000013117211 */ /* 0x000fe400030f0eff */
[----:B------:R-:W-:-:S02]  /*6fd0*/  IADD3 R18, P6, R21, R2, RZ ;  /* 0x0000000215127210 */ /* 0x000fc40007fde0ff */
        /* <DEDUP_REMOVED lines=8> */
[----:B------:R-:W-:Y:S02]  /*7060*/  IADD3 R6, P6, R21, R2, RZ ;  /* 0x0000000215067210 */ /* 0x000fe40007fde0ff */
[----:B-1----:R-:W-:-:S02]  /*7070*/  PRMT R29, R9, 0x7773, RZ ;  /* 0x00007773091d7816 */ /* 0x002fc400000000ff */
[----:B------:R-:W-:Y:S01]  /*7080*/  ISETP.LT.AND P3, PT, R4, UR7, !P0 ;  /* 0x0000000704007c0c */ /* 0x000fe2000c761270 */
[----:B------:R0:W-:Y:S01]  /*7090*/  @P5 STG.E.U8 desc[UR14][R16.64], R27 ;  /* 0x0000001b10005986 */ /* 0x0001e2000c10110e */
[C---:B------:R-:W-:Y:S01]  /*70a0*/  LEA.HI.X.SX32 R7, R21.reuse, R0, 0x1, P6 ;  /* 0x0000000015077211 */ /* 0x040fe200030f0eff */
[----:B--2---:R-:W-:Y:S01]  /*70b0*/  VIADD R13, R21, UR6 ;  /* 0x00000006150d7c36 */ /* 0x004fe20008000000 */
[----:B------:R-:W-:Y:S01]  /*70c0*/  PRMT R23, R15, 0x7773, RZ ;  /* 0x000077730f177816 */ /* 0x000fe200000000ff */
[----:B------:R-:W-:Y:S01]  /*70d0*/  VIADD R4, R5, 0x1f ;  /* 0x0000001f05047836 */ /* 0x000fe20000000000 */
[----:B------:R-:W-:Y:S01]  /*70e0*/  PRMT R21, R15, 0x7772, RZ ;  /* 0x000077720f157816 */ /* 0x000fe200000000ff */
[----:B------:R1:W-:Y:S01]  /*70f0*/  @P4 STG.E.U8 desc[UR14][R18.64], R25 ;  /* 0x0000001912004986 */ /* 0x0003e2000c10110e */
[----:B------:R-:W-:Y:S02]  /*7100*/  IADD3 R12, P6, R13, R2, RZ ;  /* 0x000000020d0c7210 */ /* 0x000fe40007fde0ff */
[----:B------:R-:W-:Y:S01]  /*7110*/  ISETP.LT.AND P2, PT, R4, UR7, !P0 ;  /* 0x0000000704007c0c */ /* 0x000fe2000c741270 */
[----:B------:R-:W-:-:S02]  /*7120*/  VIADD R4, R5, 0x20 ;  /* 0x0000002005047836 */ /* 0x000fc40000000000 */
[C---:B0-----:R-:W-:Y:S01]  /*7130*/  VIADD R17, R13.reuse, UR6 ;  /* 0x000000060d117c36 */ /* 0x041fe20008000000 */
[----:B------:R-:W-:Y:S01]  /*7140*/  LEA.HI.X.SX32 R13, R13, R0, 0x1, P6 ;  /* 0x000000000d0d7211 */ /* 0x000fe200030f0eff */
[----:B------:R0:W-:Y:S01]  /*7150*/  @P3 STG.E.U8 desc[UR14][R6.64], R21 ;  /* 0x0000001506003986 */ /* 0x0001e2000c10110e */
[----:B------:R-:W-:Y:S01]  /*7160*/  ISETP.LT.AND P1, PT, R4, UR7, !P0 ;  /* 0x0000000704007c0c */ /* 0x000fe2000c721270 */
[----:B------:R-:W-:Y:S01]  /*7170*/  VIADD R4, R5, 0x21 ;  /* 0x0000002105047836 */ /* 0x000fe20000000000 */
[C---:B------:R-:W-:Y:S02]  /*7180*/  IADD3 R14, P6, R17.reuse, R2, RZ ;  /* 0x00000002110e7210 */ /* 0x040fe40007fde0ff */
[----:B------:R-:W-:Y:S02]  /*7190*/  PRMT R27, R8, 0x7770, RZ ;  /* 0x00007770081b7816 */ /* 0x000fe400000000ff */
[C---:B------:R-:W-:Y:S01]  /*71a0*/  LEA.HI.X.SX32 R15, R17.reuse, R0, 0x1, P6 ;  /* 0x00000000110f7211 */ /* 0x040fe200030f0eff */
[----:B------:R-:W-:Y:S01]  /*71b0*/  VIADD R17, R17, UR6 ;  /* 0x0000000611117c36 */ /* 0x000fe20008000000 */
[----:B------:R-:W-:Y:S01]  /*71c0*/  ISETP.LT.AND P5, PT, R4, UR7, !P0 ;  /* 0x0000000704007c0c */ /* 0x000fe2000c7a1270 */
[----:B------:R2:W-:Y:S01]  /*71d0*/  @P2 STG.E.U8 desc[UR14][R12.64], R23 ;  /* 0x000000170c002986 */ /* 0x0005e2000c10110e */
[----:B------:R-:W-:Y:S01]  /*71e0*/  VIADD R4, R5, 0x22 ;  /* 0x0000002205047836 */ /* 0x000fe20000000000 */
[----:B-1----:R-:W-:Y:S01]  /*71f0*/  PRMT R25, R9, 0x7770, RZ ;  /* 0x0000777009197816 */ /* 0x002fe200000000ff */
[C---:B------:R-:W-:Y:S01]  /*7200*/  VIADD R19, R17.reuse, UR6 ;  /* 0x0000000611137c36 */ /* 0x040fe20008000000 */
[----:B0-----:R-:W-:Y:S01]  /*7210*/  IADD3 R6, P6, R17, R2, RZ ;  /* 0x0000000211067210 */ /* 0x001fe20007fde0ff */
[----:B------:R0:W-:Y:S01]  /*7220*/  @P1 STG.E.U8 desc[UR14][R14.64], R27 ;  /* 0x0000001b0e001986 */ /* 0x0001e2000c10110e */
[----:B------:R-:W-:Y:S01]  /*7230*/  ISETP.LT.AND P4, PT, R4, UR7, !P0 ;  /* 0x0000000704007c0c */ /* 0x000fe2000c781270 */
[----:B------:R-:W-:Y:S01]  /*7240*/  VIADD R4, R5, 0x23 ;  /* 0x0000002305047836 */ /* 0x000fe20000000000 */
[----:B------:R-:W-:Y:S01]  /*7250*/  LEA.HI.X.SX32 R7, R17, R0, 0x1, P6 ;  /* 0x0000000011077211 */ /* 0x000fe200030f0eff */
[----:B------:R-:W-:Y:S01]  /*7260*/  VIADD R17, R19, UR6 ;  /* 0x0000000613117c36 */ /* 0x000fe20008000000 */
[----:B------:R-:W-:-:S02]  /*7270*/  PRMT R21, R9, 0x7771, RZ ;  /* 0x0000777109157816 */ /* 0x000fc400000000ff */
[----:B--2---:R-:W-:Y:S02]  /*7280*/  IADD3 R12, P6, R19, R2, RZ ;  /* 0x00000002130c7210 */ /* 0x004fe40007fde0ff */
[----:B------:R-:W-:Y:S01]  /*7290*/  ISETP.LT.AND P3, PT, R4, UR7, !P0 ;  /* 0x0000000704007c0c */ /* 0x000fe2000c761270 */
[----:B------:R-:W-:Y:S01]  /*72a0*/  VIADD R4, R5, 0x24 ;  /* 0x0000002405047836 */ /* 0x000fe20000000000 */
[----:B------:R-:W-:Y:S01]  /*72b0*/  LEA.HI.X.SX32 R13, R19, R0, 0x1, P6 ;  /* 0x00000000130d7211 */ /* 0x000fe200030f0eff */
[C---:B------:R-:W-:Y:S01]  /*72c0*/  VIADD R19, R17.reuse, UR6 ;  /* 0x0000000611137c36 */ /* 0x040fe20008000000 */
[C---:B0-----:R-:W-:Y:S02]  /*72d0*/  IADD3 R14, P6, R17.reuse, R2, RZ ;  /* 0x00000002110e7210 */ /* 0x041fe40007fde0ff */
[----:B------:R-:W-:Y:S02]  /*72e0*/  PRMT R23, R8, 0x7771, RZ ;  /* 0x0000777108177816 */ /* 0x000fe400000000ff */
[----:B------:R-:W-:-:S02]  /*72f0*/  LEA.HI.X.SX32 R15, R17, R0, 0x1, P6 ;  /* 0x00000000110f7211 */ /* 0x000fc400030f0eff */
[----:B------:R-:W-:Y:S01]  /*7300*/  IADD3 R16, P6, R19, R2, RZ ;  /* 0x0000000213107210 */ /* 0x000fe20007fde0ff */
[----:B------:R0:W-:Y:S01]  /*7310*/  @P5 STG.E.U8 desc[UR14][R6.64], R23 ;  /* 0x0000001706005986 */ /* 0x0001e2000c10110e */
[----:B------:R-:W-:Y:S01]  /*7320*/  ISETP.LT.AND P2, PT, R4, UR7, !P0 ;  /* 0x0000000704007c0c */ /* 0x000fe2000c741270 */
[----:B------:R-:W-:Y:S01]  /*7330*/  VIADD R4, R5, 0x25 ;  /* 0x0000002505047836 */ /* 0x000fe20000000000 */
[C---:B------:R-:W-:Y:S01]  /*7340*/  LEA.HI.X.SX32 R17, R19.reuse, R0, 0x1, P6 ;  /* 0x0000000013117211 */ /* 0x040fe200030f0eff */
[----:B------:R-:W-:Y:S01]  /*7350*/  VIADD R19, R19, UR6 ;  /* 0x0000000613137c36 */ /* 0x000fe20008000000 */
[----:B------:R1:W-:Y:S01]  /*7360*/  @P4 STG.E.U8 desc[UR14][R12.64], R25 ;  /* 0x000000190c004986 */ /* 0x0003e2000c10110e */
[----:B------:R-:W-:Y:S02]  /*7370*/  PRMT R27, R10, 0x7772, RZ ;  /* 0x000077720a1b7816 */ /* 0x000fe400000000ff */
[----:B------:R-:W-:Y:S01]  /*7380*/  ISETP.LT.AND P1, PT, R4, UR7, !P0 ;  /* 0x0000000704007c0c */ /* 0x000fe2000c721270 */
[----:B------:R-:W-:Y:S01]  /*7390*/  VIADD R4, R5, 0x26 ;  /* 0x0000002605047836 */ /* 0x000fe20000000000 */
[----:B------:R2:W-:Y:S01]  /*73a0*/  @P3 STG.E.U8 desc[UR14][R14.64], R21 ;  /* 0x000000150e003986 */ /* 0x0005e2000c10110e */
[----:B0-----:R-:W-:-:S03]  /*73b0*/  IADD3 R6, P6, R19, R2, RZ ;  /* 0x0000000213067210 */ /* 0x001fc60007fde0ff */
[----:B------:R-:W-:Y:S01]  /*73c0*/  ISETP.LT.AND P5, PT, R4, UR7, !P0 ;  /* 0x0000000704007c0c */ /* 0x000fe2000c7a1270 */
[----:B------:R-:W-:Y:S01]  /*73d0*/  VIADD R4, R5, 0x27 ;  /* 0x0000002705047836 */ /* 0x000fe20000000000 */
[C---:B------:R-:W-:Y:S01]  /*73e0*/  LEA.HI.X.SX32 R7, R19.reuse, R0, 0x1, P6 ;  /* 0x0000000013077211 */ /* 0x040fe200030f0eff */
[----:B-1----:R-:W-:Y:S01]  /*73f0*/  VIADD R13, R19, UR6 ;  /* 0x00000006130d7c36 */ /* 0x002fe20008000000 */
[----:B------:R-:W-:Y:S02]  /*7400*/  PRMT R23, R10, 0x7770, RZ ;  /* 0x000077700a177816 */ /* 0x000fe400000000ff */
[----:B------:R-:W-:Y:S01]  /*7410*/  ISETP.LT.AND P4, PT, R4, UR7, !P0 ;  /* 0x0000000704007c0c */ /* 0x000fe2000c781270 */
[----:B------:R-:W-:Y:S01]  /*7420*/  VIADD R4, R5, 0x28 ;  /* 0x0000002805047836 */ /* 0x000fe20000000000 */
[C---:B------:R-:W-:Y:S01]  /*7430*/  IADD3 R12, P6, R13.reuse, R2, RZ ;  /* 0x000000020d0c7210 */ /* 0x040fe20007fde0ff */
[----:B--2---:R-:W-:Y:S01]  /*7440*/  VIADD R15, R13, UR6 ;  /* 0x000000060d0f7c36 */ /* 0x004fe20008000000 */
[----:B------:R0:W-:Y:S01]  /*7450*/  @P2 STG.E.U8 desc[UR14][R16.64], R23 ;  /* 0x0000001710002986 */ /* 0x0001e2000c10110e */
[----:B------:R-:W-:-:S02]  /*7460*/  PRMT R21, R10, 0x7771, RZ ;  /* 0x000077710a157816 */ /* 0x000fc400000000ff */
[----:B------:R-:W-:Y:S01]  /*7470*/  LEA.HI.X.SX32 R13, R13, R0, 0x1, P6 ;  /* 0x000000000d0d7211 */ /* 0x000fe200030f0eff */
[C---:B------:R-:W-:Y:S01]  /*7480*/  VIADD R19, R15.reuse, UR6 ;  /* 0x000000060f137c36 */ /* 0x040fe20008000000 */
[----:B------:R-:W-:Y:S01]  /*7490*/  IADD3 R14, P6, R15, R2, RZ ;  /* 0x000000020f0e7210 */ /* 0x000fe20007fde0ff */
[----:B------:R1:W-:Y:S01]  /*74a0*/  @P1 STG.E.U8 desc[UR14][R6.64], R21 ;  /* 0x0000001506001986 */ /* 0x0003e2000c10110e */
[----:B------:R-:W-:Y:S02]  /*74b0*/  PRMT R25, R11, 0x7770, RZ ;  /* 0x000077700b197816 */ /* 0x000fe400000000ff */
[----:B------:R-:W-:Y:S02]  /*74c0*/  LEA.HI.X.SX32 R15, R15, R0, 0x1, P6 ;  /* 0x000000000f0f7211 */ /* 0x000fe400030f0eff */
[----:B------:R-:W-:Y:S01]  /*74d0*/  ISETP.LT.AND P3, PT, R4, UR7, !P0 ;  /* 0x0000000704007c0c */ /* 0x000fe2000c761270 */
[----:B------:R2:W-:Y:S01]  /*74e0*/  @P5 STG.E.U8 desc[UR14][R12.64], R25 ;  /* 0x000000190c005986 */ /* 0x0005e2000c10110e */
[----:B0-----:R-:W-:Y:S01]  /*74f0*/  IADD3 R16, P6, R19, R2, RZ ;  /* 0x0000000213107210 */ /* 0x001fe20007fde0ff */
[----:B------:R-:W-:Y:S01]  /*7500*/  VIADD R4, R5, 0x29 ;  /* 0x0000002905047836 */ /* 0x000fe20000000000 */
[----:B------:R-:W-:-:S02]  /*7510*/  PRMT R23, R11, 0x7771, RZ ;  /* 0x000077710b177816 */ /* 0x000fc400000000ff */
[C---:B------:R-:W-:Y:S01]  /*7520*/  LEA.HI.X.SX32 R17, R19.reuse, R0, 0x1, P6 ;  /* 0x0000000013117211 */ /* 0x040fe200030f0eff */
[----:B------:R-:W-:Y:S01]  /*7530*/  VIADD R19, R19, UR6 ;  /* 0x0000000613137c36 */ /* 0x000fe20008000000 */
[----:B-1----:R-:W-:Y:S01]  /*7540*/  PRMT R21, R8, 0x7772, RZ ;  /* 0x0000777208157816 */ /* 0x002fe200000000ff */
[----:B------:R0:W-:Y:S01]  /*7550*/  @P4 STG.E.U8 desc[UR14][R14.64], R23 ;  /* 0x000000170e004986 */ /* 0x0001e2000c10110e */
[----:B------:R-:W-:Y:S01]  /*7560*/  ISETP.LT.AND P2, PT, R4, UR7, !P0 ;  /* 0x0000000704007c0c */ /* 0x000fe2000c741270 */
[----:B------:R-:W-:Y:S01]  /*7570*/  VIADD R4, R5, 0x2a ;  /* 0x0000002a05047836 */ /* 0x000fe20000000000 */
[C---:B------:R-:W-:Y:S01]  /*7580*/  IADD3 R6, P6, R19.reuse, R2, RZ ;  /* 0x0000000213067210 */ /* 0x040fe20007fde0ff */
[----:B--2---:R-:W-:Y:S01]  /*7590*/  VIADD R13, R19, UR6 ;  /* 0x00000006130d7c36 */ /* 0x004fe20008000000 */
[----:B------:R1:W-:Y:S01]  /*75a0*/  @P3 STG.E.U8 desc[UR14][R16.64], R21 ;  /* 0x0000001510003986 */ /* 0x0003e2000c10110e */
[----:B------:R-:W-:Y:S02]  /*75b0*/  PRMT R25, R9, 0x7772, RZ ;  /* 0x0000777209197816 */ /* 0x000fe400000000ff */
[----:B------:R-:W-:-:S02]  /*75c0*/  LEA.HI.X.SX32 R7, R19, R0, 0x1, P6 ;  /* 0x0000000013077211 */ /* 0x000fc400030f0eff */
[C---:B------:R-:W-:Y:S01]  /*75d0*/  IADD3 R18, P6, R13.reuse, R2, RZ ;  /* 0x000000020d127210 */ /* 0x040fe20007fde0ff */
[----:B0-----:R-:W-:Y:S01]  /*75e0*/  VIADD R15, R13, UR6 ;  /* 0x000000060d0f7c36 */ /* 0x001fe20008000000 */
[----:B------:R-:W-:Y:S01]  /*75f0*/  ISETP.LT.AND P1, PT, R4, UR7, !P0 ;  /* 0x0000000704007c0c */ /* 0x000fe2000c721270 */
[----:B------:R-:W-:Y:S01]  /*7600*/  VIADD R4, R5, 0x2b ;  /* 0x0000002b05047836 */ /* 0x000fe20000000000 */
[----:B------:R-:W-:Y:S02]  /*7610*/  LEA.HI.X.SX32 R19, R13, R0, 0x1, P6 ;  /* 0x000000000d137211 */ /* 0x000fe400030f0eff */
[C---:B-1----:R-:W-:Y:S01]  /*7620*/  IADD3 R16, P6, R15.reuse, R2, RZ ;  /* 0x000000020f107210 */ /* 0x042fe20007fde0ff */
[C---:B------:R-:W-:Y:S01]  /*7630*/  VIADD R21, R15.reuse, UR6 ;  /* 0x000000060f157c36 */ /* 0x040fe20008000000 */
[----:B------:R-:W-:Y:S02]  /*7640*/  PRMT R23, R8, 0x7773, RZ ;  /* 0x0000777308177816 */ /* 0x000fe400000000ff */
[----:B------:R-:W-:-:S02]  /*7650*/  LEA.HI.X.SX32 R17, R15, R0, 0x1, P6 ;  /* 0x000000000f117211 */ /* 0x000fc400030f0eff */
[----:B------:R0:W1:Y:S01]  /*7660*/  LDS.128 R12, [R3] ;  /* 0x00000000030c7984 */ /* 0x0000620000000c00 */
[----:B------:R-:W-:Y:S01]  /*7670*/  ISETP.LT.AND P5, PT, R4, UR7, !P0 ;  /* 0x0000000704007c0c */ /* 0x000fe2000c7a1270 */
[----:B------:R-:W-:Y:S01]  /*7680*/  VIADD R4, R5, 0x2c ;  /* 0x0000002c05047836 */ /* 0x000fe20000000000 */
[----:B------:R-:W-:Y:S01]  /*7690*/  IADD3 R8, P6, R21, R2, RZ ;  /* 0x0000000215087210 */ /* 0x000fe20007fde0ff */
[----:B------:R2:W-:Y:S03]  /*76a0*/  @P2 STG.E.U8 desc[UR14][R6.64], R23 ;  /* 0x0000001706002986 */ /* 0x0005e6000c10110e */
[----:B------:R-:W-:Y:S01]  /*76b0*/  ISETP.LT.AND P4, PT, R4, UR7, !P0 ;  /* 0x0000000704007c0c */ /* 0x000fe2000c781270 */
[----:B------:R-:W-:Y:S01]  /*76c0*/  VIADD R4, R5, 0x2d ;  /* 0x0000002d05047836 */ /* 0x000fe20000000000 */
[----:B------:R-:W-:Y:S01]  /*76d0*/  LEA.HI.X.SX32 R9, R21, R0, 0x1, P6 ;  /* 0x0000000015097211 */ /* 0x000fe200030f0eff */
[----:B------:R3:W-:Y:S01]  /*76e0*/  @P1 STG.E.U8 desc[UR14][R18.64], R25 ;  /* 0x0000001912001986 */ /* 0x0007e2000c10110e */
[----:B0-----:R-:W-:-:S02]  /*76f0*/  VIADD R3, R5, 0x32 ;  /* 0x0000003205037836 */ /* 0x001fc40000000000 */
[----:B------:R-:W-:Y:S01]  /*7700*/  ISETP.LT.AND P3, PT, R4, UR7, !P0 ;  /* 0x0000000704007c0c */ /* 0x000fe2000c761270 */
[----:B------:R-:W-:Y:S01]  /*7710*/  VIADD R4, R5, 0x2e ;  /* 0x0000002e05047836 */ /* 0x000fe20000000000 */
[----:B------:R0:W-:Y:S01]  /*7720*/  @P5 STG.E.U8 desc[UR14][R16.64], R29 ;  /* 0x0000001d10005986 */ /* 0x0001e2000c10110e */
[----:B--2---:R-:W-:Y:S01]  /*7730*/  VIADD R23, R21, UR6 ;  /* 0x0000000615177c36 */ /* 0x004fe20008000000 */
[----:B------:R-:W-:Y:S02]  /*7740*/  PRMT R21, R11, 0x7773, RZ ;  /* 0x000077730b157816 */ /* 0x000fe400000000ff */
[----:B------:R-:W-:Y:S01]  /*7750*/  ISETP.LT.AND P2, PT, R4, UR7, !P0 ;  /* 0x0000000704007c0c */ /* 0x000fe2000c741270 */
[----:B------:R-:W-:Y:S01]  /*7760*/  VIADD R4, R5, 0x2f ;  /* 0x0000002f05047836 */ /* 0x000fe20000000000 */
[----:B------:R-:W-:Y:S01]  /*7770*/  IADD3 R6, P6, R23, R2, RZ ;  /* 0x0000000217067210 */ /* 0x000fe20007fde0ff */
[----:B------:R2:W-:Y:S01]  /*7780*/  @P4 STG.E.U8 desc[UR14][R8.64], R27 ;  /* 0x0000001b08004986 */ /* 0x0005e2000c10110e */
[----:B---3--:R-:W-:-:S02]  /*7790*/  PRMT R25, R10, 0x7773, RZ ;  /* 0x000077730a197816 */ /* 0x008fc400000000ff */
[C---:B------:R-:W-:Y:S01]  /*77a0*/  LEA.HI.X.SX32 R7, R23.reuse, R0, 0x1, P6 ;  /* 0x0000000017077211 */ /* 0x040fe200030f0eff */
[----:B------:R-:W-:Y:S01]  /*77b0*/  VIADD R23, R23, UR6 ;  /* 0x0000000617177c36 */ /* 0x000fe20008000000 */
[----:B------:R-:W-:Y:S01]  /*77c0*/  ISETP.LT.AND P1, PT, R4, UR7, !P0 ;  /* 0x0000000704007c0c */ /* 0x000fe2000c721270 */
[----:B------:R-:W-:Y:S02]  /*77d0*/  VIADD R4, R5, 0x30 ;  /* 0x0000003005047836 */ /* 0x000fe40000000000 */
[C---:B------:R-:W-:Y:S01]  /*77e0*/  VIADD R19, R23.reuse, UR6 ;  /* 0x0000000617137c36 */ /* 0x040fe20008000000 */
[----:B0-----:R-:W-:Y:S01]  /*77f0*/  IADD3 R16, P6, R23, R2, RZ ;  /* 0x0000000217107210 */ /* 0x001fe20007fde0ff */
[----:B------:R0:W-:Y:S01]  /*7800*/  @P3 STG.E.U8 desc[UR14][R6.64], R25 ;  /* 0x0000001906003986 */ /* 0x0001e2000c10110e */
[----:B------:R-:W-:Y:S01]  /*7810*/  ISETP.LT.AND P3, PT, R3, UR7, !P0 ;  /* 0x0000000703007c0c */ /* 0x000fe2000c761270 */
[----:B------:R-:W-:Y:S01]  /*7820*/  VIADD R3, R5, 0x33 ;  /* 0x0000003305037836 */ /* 0x000fe20000000000 */
[----:B------:R-:W-:-:S02]  /*7830*/  LEA.HI.X.SX32 R17, R23, R0, 0x1, P6 ;  /* 0x0000000017117211 */ /* 0x000fc400030f0eff */
[----:B------:R-:W-:Y:S01]  /*7840*/  PRMT R23, R11, 0x7772, RZ ;  /* 0x000077720b177816 */ /* 0x000fe200000000ff */
[C---:B------:R-:W-:Y:S01]  /*7850*/  VIADD R11, R19.reuse, UR6 ;  /* 0x00000006130b7c36 */ /* 0x040fe20008000000 */
[----:B--2---:R-:W-:Y:S02]  /*7860*/  IADD3 R8, P6, R19, R2, RZ ;  /* 0x0000000213087210 */ /* 0x004fe40007fde0ff */
[----:B------:R-:W-:Y:S01]  /*7870*/  ISETP.LT.AND P5, PT, R4, UR7, !P0 ;  /* 0x0000000704007c0c */ /* 0x000fe2000c7a1270 */
[----:B------:R-:W-:Y:S01]  /*7880*/  VIADD R4, R5, 0x31 ;  /* 0x0000003105047836 */ /* 0x000fe20000000000 */
[----:B------:R-:W-:Y:S01]  /*7890*/  LEA.HI.X.SX32 R9, R19, R0, 0x1, P6 ;  /* 0x0000000013097211 */ /* 0x000fe200030f0eff */
[C---:B------:R-:W-:Y:S01]  /*78a0*/  VIADD R19, R11.reuse, UR6 ;  /* 0x000000060b137c36 */ /* 0x040fe20008000000 */
[----:B0-----:R-:W-:Y:S01]  /*78b0*/  IADD3 R6, P6, R11, R2, RZ ;  /* 0x000000020b067210 */ /* 0x001fe20007fde0ff */
[----:B------:R0:W-:Y:S01]  /*78c0*/  @P2 STG.E.U8 desc[UR14][R16.64], R23 ;  /* 0x0000001710002986 */ /* 0x0001e2000c10110e */
[----:B------:R-:W-:Y:S01]  /*78d0*/  ISETP.LT.AND P2, PT, R3, UR7, !P0 ;  /* 0x0000000703007c0c */ /* 0x000fe2000c741270 */
[----:B------:R-:W-:Y:S01]  /*78e0*/  VIADD R3, R5, 0x34 ;  /* 0x0000003405037836 */ /* 0x000fe20000000000 */
[----:B------:R-:W-:Y:S01]  /*78f0*/  LEA.HI.X.SX32 R7, R11, R0, 0x1, P6 ;  /* 0x000000000b077211 */ /* 0x000fe200030f0eff */
[----:B------:R2:W-:Y:S01]  /*7900*/  @P1 STG.E.U8 desc[UR14][R8.64], R21 ;  /* 0x0000001508001986 */ /* 0x0005e2000c10110e */
[----:B------:R-:W-:-:S02]  /*7910*/  IADD3 R10, P6, R19, R2, RZ ;  /* 0x00000002130a7210 */ /* 0x000fc40007fde0ff */
[----:B------:R-:W-:Y:S02]  /*7920*/  ISETP.LT.AND P4, PT, R4, UR7, !P0 ;  /* 0x0000000704007c0c */ /* 0x000fe4000c781270 */
[C---:B-1----:R-:W-:Y:S02]  /*7930*/  PRMT R25, R12.reuse, 0x7770, RZ ;  /* 0x000077700c197816 */ /* 0x042fe400000000ff */
        /* <DEDUP_REMOVED lines=8> */
[C---:B--2---:R-:W-:Y:S01]  /*79c0*/  IADD3 R8, P6, R19.reuse, R2, RZ ;  /* 0x0000000213087210 */ /* 0x044fe20007fde0ff */
[----:B------:R-:W-:Y:S01]  /*79d0*/  VIADD R17, R19, UR6 ;  /* 0x0000000613117c36 */ /* 0x000fe20008000000 */
[----:B------:R0:W-:Y:S01]  /*79e0*/  @P4 STG.E.U8 desc[UR14][R10.64], R23 ;  /* 0x000000170a004986 */ /* 0x0001e2000c10110e */
[----:B------:R-:W-:-:S02]  /*79f0*/  PRMT R27, R13, 0x7770, RZ ;  /* 0x000077700d1b7816 */ /* 0x000fc400000000ff */
[----:B------:R-:W-:Y:S01]  /*7a00*/  LEA.HI.X.SX32 R9, R19, R0, 0x1, P6 ;  /* 0x0000000013097211 */ /* 0x000fe200030f0eff */
[----:B------:R-:W-:Y:S01]  /*7a10*/  VIADD R19, R17, UR6 ;  /* 0x0000000611137c36 */ /* 0x000fe20008000000 */
[----:B------:R-:W-:Y:S01]  /*7a20*/  ISETP.LT.AND P4, PT, R3, UR7, !P0 ;  /* 0x0000000703007c0c */ /* 0x000fe2000c781270 */
[----:B------:R-:W-:Y:S01]  /*7a30*/  VIADD R3, R5, 0x37 ;  /* 0x0000003705037836 */ /* 0x000fe20000000000 */
[----:B-1----:R-:W-:Y:S01]  /*7a40*/  IADD3 R6, P6, R17, R2, RZ ;  /* 0x0000000211067210 */ /* 0x002fe20007fde0ff */
[----:B------:R-:W-:Y:S01]  /*7a50*/  @P3 STG.E.U8 desc[UR14][R8.64], R27 ;  /* 0x0000001b08003986 */ /* 0x000fe2000c10110e */
[----:B------:R-:W-:Y:S01]  /*7a60*/  VIADD R21, R19, UR6 ;  /* 0x0000000613157c36 */ /* 0x000fe20008000000 */
[----:B------:R-:W-:Y:S02]  /*7a70*/  PRMT R25, R13, 0x7771, RZ ;  /* 0x000077710d197816 */ /* 0x000fe400000000ff */
[----:B------:R-:W-:Y:S02]  /*7a80*/  LEA.HI.X.SX32 R7, R17, R0, 0x1, P6 ;  /* 0x0000000011077211 */ /* 0x000fe400030f0eff */
[----:B0-----:R-:W-:-:S02]  /*7a90*/  IADD3 R10, P6, R19, R2, RZ ;  /* 0x00000002130a7210 */ /* 0x001fc40007fde0ff */
[----:B------:R-:W-:Y:S01]  /*7aa0*/  ISETP.LT.AND P3, PT, R3, UR7, !P0 ;  /* 0x0000000703007c0c */ /* 0x000fe2000c761270 */
[----:B------:R-:W-:Y:S01]  /*7ab0*/  VIADD R3, R5, 0x38 ;  /* 0x0000003805037836 */ /* 0x000fe20000000000 */
[----:B------:R-:W-:Y:S01]  /*7ac0*/  LEA.HI.X.SX32 R11, R19, R0, 0x1, P6 ;  /* 0x00000000130b7211 */ /* 0x000fe200030f0eff */
[----:B------:R0:W-:Y:S01]  /*7ad0*/  @P2 STG.E.U8 desc[UR14][R6.64], R25 ;  /* 0x0000001906002986 */ /* 0x0001e2000c10110e */
[----:B------:R-:W-:Y:S02]  /*7ae0*/  IADD3 R16, P6, R21, R2, RZ ;  /* 0x0000000215107210 */ /* 0x000fe40007fde0ff */
[C---:B------:R-:W-:Y:S02]  /*7af0*/  PRMT R23, R14.reuse, 0x7770, RZ ;  /* 0x000077700e177816 */ /* 0x040fe400000000ff */
[----:B------:R-:W-:Y:S01]  /*7b00*/  ISETP.LT.AND P2, PT, R3, UR7, !P0 ;  /* 0x0000000703007c0c */ /* 0x000fe2000c741270 */
[----:B------:R-:W-:Y:S01]  /*7b10*/  VIADD R3, R5, 0x39 ;  /* 0x0000003905037836 */ /* 0x000fe20000000000 */
[C---:B------:R-:W-:Y:S01]  /*7b20*/  LEA.HI.X.SX32 R17, R21.reuse, R0, 0x1, P6 ;  /* 0x0000000015117211 */ /* 0x040fe200030f0eff */
[----:B------:R-:W-:Y:S01]  /*7b30*/  VIADD R21, R21, UR6 ;  /* 0x0000000615157c36 */ /* 0x000fe20008000000 */
[----:B------:R1:W-:Y:S01]  /*7b40*/  @P1 STG.E.U8 desc[UR14][R10.64], R23 ;  /* 0x000000170a001986 */ /* 0x0003e2000c10110e */
[----:B------:R-:W-:-:S02]  /*7b50*/  PRMT R19, R14, 0x7771, RZ ;  /* 0x000077710e137816 */ /* 0x000fc400000000ff */
[----:B------:R-:W-:Y:S01]  /*7b60*/  ISETP.LT.AND P1, PT, R3, UR7, !P0 ;  /* 0x0000000703007c0c */ /* 0x000fe2000c721270 */
[----:B------:R-:W-:Y:S01]  /*7b70*/  VIADD R3, R5, 0x3a ;  /* 0x0000003a05037836 */ /* 0x000fe20000000000 */
[C---:B0-----:R-:W-:Y:S01]  /*7b80*/  IADD3 R6, P6, R21.reuse, R2, RZ ;  /* 0x0000000215067210 */ /* 0x041fe20007fde0ff */
[----:B------:R-:W-:Y:S01]  /*7b90*/  VIADD R9, R21, UR6 ;  /* 0x0000000615097c36 */ /* 0x000fe20008000000 */
[----:B------:R0:W-:Y:S01]  /*7ba0*/  @P5 STG.E.U8 desc[UR14][R16.64], R19 ;  /* 0x0000001310005986 */ /* 0x0001e2000c10110e */
[----:B------:R-:W-:Y:S02]  /*7bb0*/  PRMT R25, R15, 0x7770, RZ ;  /* 0x000077700f197816 */ /* 0x000fe400000000ff */
[----:B------:R-:W-:Y:S01]  /*7bc0*/  ISETP.LT.AND P5, PT, R3, UR7, !P0 ;  /* 0x0000000703007c0c */ /* 0x000fe2000c7a1270 */
[----:B------:R-:W-:Y:S01]  /*7bd0*/  VIADD R3, R5, 0x3b ;  /* 0x0000003b05037836 */ /* 0x000fe20000000000 */
[----:B------:R-:W-:Y:S01]  /*7be0*/  LEA.HI.X.SX32 R7, R21, R0, 0x1, P6 ;  /* 0x0000000015077211 */ /* 0x000fe200030f0eff */
[C---:B-1----:R-:W-:Y:S01]  /*7bf0*/  VIADD R11, R9.reuse, UR6 ;  /* 0x00000006090b7c36 */ /* 0x042fe20008000000 */
[----:B------:R-:W-:-:S02]  /*7c00*/  IADD3 R8, P6, R9, R2, RZ ;  /* 0x0000000209087210 */ /* 0x000fc40007fde0ff */
[----:B------:R-:W-:Y:S01]  /*7c10*/  PRMT R23, R15, 0x7771, RZ ;  /* 0x000077710f177816 */ /* 0x000fe200000000ff */
[----:B------:R1:W-:Y:S01]  /*7c20*/  @P4 STG.E.U8 desc[UR14][R6.64], R25 ;  /* 0x0000001906004986 */ /* 0x0003e2000c10110e */
[----:B------:R-:W-:Y:S01]  /*7c30*/  LEA.HI.X.SX32 R9, R9, R0, 0x1, P6 ;  /* 0x0000000009097211 */ /* 0x000fe200030f0eff */
[----:B0-----:R-:W-:Y:S01]  /*7c40*/  VIADD R17, R11, UR6 ;  /* 0x000000060b117c36 */ /* 0x001fe20008000000 */
[----:B------:R-:W-:Y:S01]  /*7c50*/  ISETP.LT.AND P4, PT, R3, UR7, !P0 ;  /* 0x0000000703007c0c */ /* 0x000fe2000c781270 */
[----:B------:R-:W-:Y:S01]  /*7c60*/  VIADD R3, R5, 0x3c ;  /* 0x0000003c05037836 */ /* 0x000fe20000000000 */
[----:B------:R-:W-:Y:S01]  /*7c70*/  IADD3 R10, P6, R11, R2, RZ ;  /* 0x000000020b0a7210 */ /* 0x000fe20007fde0ff */
[----:B------:R0:W-:Y:S01]  /*7c80*/  @P3 STG.E.U8 desc[UR14][R8.64], R23 ;  /* 0x0000001708003986 */ /* 0x0001e2000c10110e */
[----:B------:R-:W-:Y:S01]  /*7c90*/  VIADD R19, R17, UR6 ;  /* 0x0000000611137c36 */ /* 0x000fe20008000000 */
[----:B------:R-:W-:Y:S02]  /*7ca0*/  PRMT R21, R12, 0x7772, RZ ;  /* 0x000077720c157816 */ /* 0x000fe400000000ff */
[----:B------:R-:W-:-:S02]  /*7cb0*/  LEA.HI.X.SX32 R11, R11, R0, 0x1, P6 ;  /* 0x000000000b0b7211 */ /* 0x000fc400030f0eff */
[----:B------:R-:W-:Y:S01]  /*7cc0*/  ISETP.LT.AND P3, PT, R3, UR7, !P0 ;  /* 0x0000000703007c0c */ /* 0x000fe2000c761270 */
[----:B------:R-:W-:Y:S01]  /*7cd0*/  VIADD R3, R5, 0x3d ;  /* 0x0000003d05037836 */ /* 0x000fe20000000000 */
[----:B------:R-:W-:Y:S01]  /*7ce0*/  IADD3 R16, P6, R17, R2, RZ ;  /* 0x0000000211107210 */ /* 0x000fe20007fde0ff */
[----:B------:R2:W-:Y:S01]  /*7cf0*/  @P2 STG.E.U8 desc[UR14][R10.64], R21 ;  /* 0x000000150a002986 */ /* 0x0005e2000c10110e */
[----:B-1----:R-:W-:Y:S01]  /*7d00*/  PRMT R25, R12, 0x7773, RZ ;  /* 0x000077730c197816 */ /* 0x002fe200000000ff */
[----:B------:R-:W-:Y:S01]  /*7d10*/  VIADD R12, R5, 0x3e ;  /* 0x0000003e050c7836 */ /* 0x000fe20000000000 */
[----:B------:R-:W-:Y:S01]  /*7d20*/  LEA.HI.X.SX32 R17, R17, R0, 0x1, P6 ;  /* 0x0000000011117211 */ /* 0x000fe200030f0eff */
[----:B0-----:R-:W-:Y:S01]  /*7d30*/  VIADD R9, R19, UR6 ;  /* 0x0000000613097c36 */ /* 0x001fe20008000000 */
[----:B------:R-:W-:Y:S02]  /*7d40*/  ISETP.LT.AND P2, PT, R3, UR7, !P0 ;  /* 0x0000000703007c0c */ /* 0x000fe4000c741270 */
[-C--:B------:R-:W-:Y:S01]  /*7d50*/  IADD3 R6, P6, R19, R2.reuse, RZ ;  /* 0x0000000213067210 */ /* 0x080fe20007fde0ff */
[C---:B------:R-:W-:Y:S01]  /*7d60*/  VIADD R3, R9.reuse, UR6 ;  /* 0x0000000609037c36 */ /* 0x040fe20008000000 */
[----:B------:R0:W-:Y:S01]  /*7d70*/  @P1 STG.E.U8 desc[UR14][R16.64], R25 ;  /* 0x0000001910001986 */ /* 0x0001e2000c10110e */
[----:B------:R-:W-:-:S02]  /*7d80*/  IADD3 R8, P1, R9, R2, RZ ;  /* 0x0000000209087210 */ /* 0x000fc40007f3e0ff */
[----:B------:R-:W-:Y:S01]  /*7d90*/  LEA.HI.X.SX32 R7, R19, R0, 0x1, P6 ;  /* 0x0000000013077211 */ /* 0x000fe200030f0eff */
[C---:B------:R-:W-:Y:S01]  /*7da0*/  VIADD R19, R3.reuse, UR6 ;  /* 0x0000000603137c36 */ /* 0x040fe20008000000 */
[----:B--2---:R-:W-:Y:S02]  /*7db0*/  IADD3 R10, P6, R3, R2, RZ ;  /* 0x00000002030a7210 */ /* 0x004fe40007fde0ff */
[-C--:B------:R-:W-:Y:S01]  /*7dc0*/  LEA.HI.X.SX32 R9, R9, R0.reuse, 0x1, P1 ;  /* 0x0000000009097211 */ /* 0x080fe200008f0eff */
[----:B------:R-:W-:Y:S01]  /*7dd0*/  VIADD R21, R19, UR6 ;  /* 0x0000000613157c36 */ /* 0x000fe20008000000 */
[----:B------:R-:W-:Y:S01]  /*7de0*/  LEA.HI.X.SX32 R11, R3, R0, 0x1, P6 ;  /* 0x00000000030b7211 */ /* 0x000fe200030f0eff */
[----:B------:R-:W-:Y:S01]  /*7df0*/  VIADD R3, R5, 0x3f ;  /* 0x0000003f05037836 */ /* 0x000fe20000000000 */
[-C--:B------:R-:W-:Y:S01]  /*7e00*/  IADD3 R4, P6, R19, R2.reuse, RZ ;  /* 0x0000000213047210 */ /* 0x080fe20007fde0ff */
[C---:B------:R-:W-:Y:S01]  /*7e10*/  VIADD R23, R21.reuse, UR6 ;  /* 0x0000000615177c36 */ /* 0x040fe20008000000 */
[----:B0-----:R-:W-:-:S02]  /*7e20*/  IADD3 R16, P1, R21, R2, RZ ;  /* 0x0000000215107210 */ /* 0x001fc40007f3e0ff */
[-C--:B------:R-:W-:Y:S02]  /*7e30*/  LEA.HI.X.SX32 R5, R19, R0.reuse, 0x1, P6 ;  /* 0x0000000013057211 */ /* 0x080fe400030f0eff */
[----:B------:R-:W-:Y:S02]  /*7e40*/  LEA.HI.X.SX32 R17, R21, R0, 0x1, P1 ;  /* 0x0000000015117211 */ /* 0x000fe400008f0eff */
[----:B------:R-:W-:Y:S02]  /*7e50*/  IADD3 R2, P6, R23, R2, RZ ;  /* 0x0000000217027210 */ /* 0x000fe40007fde0ff */
[----:B------:R-:W-:Y:S02]  /*7e60*/  ISETP.LT.AND P1, PT, R12, UR7, !P0 ;  /* 0x000000070c007c0c */ /* 0x000fe4000c721270 */
[----:B------:R-:W-:Y:S02]  /*7e70*/  ISETP.LT.AND P0, PT, R3, UR7, !P0 ;  /* 0x0000000703007c0c */ /* 0x000fe4000c701270 */
[----:B------:R-:W-:-:S02]  /*7e80*/  LEA.HI.X.SX32 R3, R23, R0, 0x1, P6 ;  /* 0x0000000017037211 */ /* 0x000fc400030f0eff */
[C---:B------:R-:W-:Y:S02]  /*7e90*/  PRMT R25, R13.reuse, 0x7772, RZ ;  /* 0x000077720d197816 */ /* 0x040fe400000000ff */
[----:B------:R-:W-:Y:S02]  /*7ea0*/  PRMT R23, R13, 0x7773, RZ ;  /* 0x000077730d177816 */ /* 0x000fe400000000ff */
[C---:B------:R-:W-:Y:S01]  /*7eb0*/  PRMT R21, R14.reuse, 0x7772, RZ ;  /* 0x000077720e157816 */ /* 0x040fe200000000ff */
[----:B------:R0:W-:Y:S01]  /*7ec0*/  @P5 STG.E.U8 desc[UR14][R6.64], R25 ;  /* 0x0000001906005986 */ /* 0x0001e2000c10110e */
[----:B------:R-:W-:Y:S02]  /*7ed0*/  PRMT R19, R14, 0x7773, RZ ;  /* 0x000077730e137816 */ /* 0x000fe400000000ff */
[C---:B------:R-:W-:Y:S01]  /*7ee0*/  PRMT R13, R15.reuse, 0x7773, RZ ;  /* 0x000077730f0d7816 */ /* 0x040fe200000000ff */
[----:B------:R0:W-:Y:S01]  /*7ef0*/  @P4 STG.E.U8 desc[UR14][R8.64], R23 ;  /* 0x0000001708004986 */ /* 0x0001e2000c10110e */
[----:B------:R-:W-:-:S03]  /*7f00*/  PRMT R15, R15, 0x7772, RZ ;  /* 0x000077720f0f7816 */ /* 0x000fc600000000ff */
[----:B------:R0:W-:Y:S04]  /*7f10*/  @P3 STG.E.U8 desc[UR14][R10.64], R21 ;  /* 0x000000150a003986 */ /* 0x0001e8000c10110e */
[----:B------:R0:W-:Y:S04]  /*7f20*/  @P2 STG.E.U8 desc[UR14][R4.64], R19 ;  /* 0x0000001304002986 */ /* 0x0001e8000c10110e */
[----:B------:R0:W-:Y:S01]  /*7f30*/  @P1 STG.E.U8 desc[UR14][R16.64], R15 ;  /* 0x0000000f10001986 */ /* 0x0001e2000c10110e */
[----:B------:R-:W-:Y:S05]  /*7f40*/  @!P0 EXIT ;  /* 0x000000000000894d */ /* 0x000fea0003800000 */
[----:B------:R-:W-:Y:S01]  /*7f50*/  STG.E.U8 desc[UR14][R2.64], R13 ;  /* 0x0000000d02007986 */ /* 0x000fe2000c10110e */
[----:B------:R-:W-:Y:S05]  /*7f60*/  EXIT ;  /* 0x000000000000794d */ /* 0x000fea0003800000 */
.L_x_3:
[----:B------:R-:W-:-:S00]  /*7f70*/  BRA `(.L_x_3) ;  /* 0xfffffffc00fc7947 */ /* 0x000fc0000383ffff */
[----:B------:R-:W-:-:S00]  /*7f80*/  NOP ;  /* 0x0000000000007918 */ /* 0x000fc00000000000 */
[----:B------:R-:W-:-:S00]  /*7f90*/  NOP ;  /* 0x0000000000007918 */ /* 0x000fc00000000000 */
[----:B------:R-:W-:-:S00]  /*7fa0*/  NOP ;  /* 0x0000000000007918 */ /* 0x000fc00000000000 */
[----:B------:R-:W-:-:S00]  /*7fb0*/  NOP ;  /* 0x0000000000007918 */ /* 0x000fc00000000000 */
[----:B------:R-:W-:-:S00]  /*7fc0*/  NOP ;  /* 0x0000000000007918 */ /* 0x000fc00000000000 */
[----:B------:R-:W-:-:S00]  /*7fd0*/  NOP ;  /* 0x0000000000007918 */ /* 0x000fc00000000000 */
[----:B------:R-:W-:-:S00]  /*7fe0*/  NOP ;  /* 0x0000000000007918 */ /* 0x000fc00000000000 */
[----:B------:R-:W-:-:S00]  /*7ff0*/  NOP ;  /* 0x0000000000007918 */ /* 0x000fc00000000000 */
.L_x_4:


//--------------------- .nv.shared.matmul_kernel  --------------------------
	.section	.nv.shared.matmul_kernel,"aw",@nobits
	.sectionflags	@""
	.align	16
	.zero		1024


//--------------------- .nv.shared.reserved.0     --------------------------
	.section	.nv.shared.reserved.0,"aw",@nobits
	.weak		__nv_reservedSMEM_offset_0_alias
	.size		__nv_reservedSMEM_offset_0_alias, 0, 0
	.other		__nv_reservedSMEM_offset_0_alias,@"STO_CUDA_RESERVED_SHARED STV_DEFAULT"
__nv_reservedSMEM_offset_0_alias:
	.zero		0


//--------------------- .nv.constant0.matmul_kernel --------------------------
	.section	.nv.constant0.matmul_kernel,"a",@progbits
	.sectionflags	@""
	.align	4
.nv.constant0.matmul_kernel:
	.zero		608


//--------------------- SYMBOLS --------------------------

	.type		.nv.reservedSmem.offset0,@object
	.size		.nv.reservedSmem.offset0,0x4
